	.target	sm_90a

	.elftype	@"ET_EXEC"


//--------------------- .note.nv.tkinfo           --------------------------
	.section	.note.nv.tkinfo,"",@"SHT_NOTE"
	.sectionflags	@"SHF_NOTE_NV_TKINFO"
	.tkinfo
        /*0018*/ 	.word	0x00000002
        /*0030*/ 	.string	""
        /*0030*/ 	.string	"ptxas"
        /*0030*/ 	.string	"Cuda compilation tools, release 13.0, V13.0.88"
        /*0030*/ 	.string	"Build cuda_13.0.r13.0/compiler.36424714_0"
        /*0030*/ 	.string	"-arch sm_90a -m 64 "



//--------------------- .note.nv.cuinfo           --------------------------
	.section	.note.nv.cuinfo,"",@"SHT_NOTE"
	.sectionflags	@"SHF_NOTE_NV_CUINFO"
        /*0018*/ 	.short	0x0002
        /*001a*/ 	.short	0x005a
        /*001c*/ 	.short	0x0082
	.zero		2


//--------------------- .nv.info                  --------------------------
	.section	.nv.info,"",@"SHT_CUDA_INFO"
	.align	4


	//----- nvinfo : EIATTR_REGCOUNT
	.align		4
        /*0000*/ 	.byte	0x04, 0x2f
        /*0002*/ 	.short	(.L_15 - .L_14)
	.align		4
.L_14:
        /*0004*/ 	.word	index@(_ZN7cutlass13device_kernelINS_4gemm6kernel13GemmUniversalIN4cute5tupleIJiiiiEEENS1_10collective13CollectiveMmaINS1_34MainloopSm90TmaGmmaWarpSpecializedILi22ENS5_IJNS4_1CILi2EEENSA_ILi1EEESC_EEENS1_32KernelTmaWarpSpecializedPingpongEEENS5_IJNSA_ILi64EEENSA_ILi256EEENSA_ILi32EEEEEEaNS5_IJlSC_lEEEaSK_NS4_8TiledMMAINS4_8MMA_AtomIJNS4_4SM904GMMA27MMA_64x256x32_S32S8S8_SS_TNEEEENS4_6LayoutINS5_IJSC_SC_SC_EEENS5_IJNSA_ILi0EEEST_ST_EEEEENS5_IJNS4_10UnderscoreESW_SW_EEEEENS4_13SM90_TMA_LOADENS4_14ComposedLayoutINS4_7SwizzleILi1ELi4ELi3EEENS4_18smem_ptr_flag_bitsILi8EEENSR_INS5_IJNSA_ILi8EEESI_EEENS5_IJSI_SC_EEEEEEEvNS4_8identityENS4_23SM90_TMA_LOAD_MULTICASTES19_vS1A_EENS_8epilogue10collective6detail29Sm90TmaWarpSpecializedAdapterINS1E_15DefaultEpilogueIaSK_SK_NS1D_6thread17LinearCombinationIaLi1EiiLNS1I_9ScaleType4KindE0ELNS_15FloatRoundStyleE2EaEENS1_15EpilogueDefaultEEEEEvvEEEEvNT_6ParamsE)
        /*0008*/ 	.word	0x000000a8


	//----- nvinfo : EIATTR_FRAME_SIZE
	.align		4
.L_15:
        /*000c*/ 	.byte	0x04, 0x11
        /*000e*/ 	.short	(.L_17 - .L_16)
	.align		4
.L_16:
        /*0010*/ 	.word	index@(_ZN7cutlass13device_kernelINS_4gemm6kernel13GemmUniversalIN4cute5tupleIJiiiiEEENS1_10collective13CollectiveMmaINS1_34MainloopSm90TmaGmmaWarpSpecializedILi22ENS5_IJNS4_1CILi2EEENSA_ILi1EEESC_EEENS1_32KernelTmaWarpSpecializedPingpongEEENS5_IJNSA_ILi64EEENSA_ILi256EEENSA_ILi32EEEEEEaNS5_IJlSC_lEEEaSK_NS4_8TiledMMAINS4_8MMA_AtomIJNS4_4SM904GMMA27MMA_64x256x32_S32S8S8_SS_TNEEEENS4_6LayoutINS5_IJSC_SC_SC_EEENS5_IJNSA_ILi0EEEST_ST_EEEEENS5_IJNS4_10UnderscoreESW_SW_EEEEENS4_13SM90_TMA_LOADENS4_14ComposedLayoutINS4_7SwizzleILi1ELi4ELi3EEENS4_18smem_ptr_flag_bitsILi8EEENSR_INS5_IJNSA_ILi8EEESI_EEENS5_IJSI_SC_EEEEEEEvNS4_8identityENS4_23SM90_TMA_LOAD_MULTICASTES19_vS1A_EENS_8epilogue10collective6detail29Sm90TmaWarpSpecializedAdapterINS1E_15DefaultEpilogueIaSK_SK_NS1D_6thread17LinearCombinationIaLi1EiiLNS1I_9ScaleType4KindE0ELNS_15FloatRoundStyleE2EaEENS1_15EpilogueDefaultEEEEEvvEEEEvNT_6ParamsE)
        /*0014*/ 	.word	0x00000008


	//----- nvinfo : EIATTR_MIN_STACK_SIZE
	.align		4
.L_17:
        /*0018*/ 	.byte	0x04, 0x12
        /*001a*/ 	.short	(.L_19 - .L_18)
	.align		4
.L_18:
        /*001c*/ 	.word	index@(_ZN7cutlass13device_kernelINS_4gemm6kernel13GemmUniversalIN4cute5tupleIJiiiiEEENS1_10collective13CollectiveMmaINS1_34MainloopSm90TmaGmmaWarpSpecializedILi22ENS5_IJNS4_1CILi2EEENSA_ILi1EEESC_EEENS1_32KernelTmaWarpSpecializedPingpongEEENS5_IJNSA_ILi64EEENSA_ILi256EEENSA_ILi32EEEEEEaNS5_IJlSC_lEEEaSK_NS4_8TiledMMAINS4_8MMA_AtomIJNS4_4SM904GMMA27MMA_64x256x32_S32S8S8_SS_TNEEEENS4_6LayoutINS5_IJSC_SC_SC_EEENS5_IJNSA_ILi0EEEST_ST_EEEEENS5_IJNS4_10UnderscoreESW_SW_EEEEENS4_13SM90_TMA_LOADENS4_14ComposedLayoutINS4_7SwizzleILi1ELi4ELi3EEENS4_18smem_ptr_flag_bitsILi8EEENSR_INS5_IJNSA_ILi8EEESI_EEENS5_IJSI_SC_EEEEEEEvNS4_8identityENS4_23SM90_TMA_LOAD_MULTICASTES19_vS1A_EENS_8epilogue10collective6detail29Sm90TmaWarpSpecializedAdapterINS1E_15DefaultEpilogueIaSK_SK_NS1D_6thread17LinearCombinationIaLi1EiiLNS1I_9ScaleType4KindE0ELNS_15FloatRoundStyleE2EaEENS1_15EpilogueDefaultEEEEEvvEEEEvNT_6ParamsE)
        /*0020*/ 	.word	0x00000008
.L_19:


//--------------------- .nv.compat                --------------------------
	.section	.nv.compat,"",@"SHT_CUDA_COMPAT_INFO"
	.align	4
        /*0000*/ 	.byte	0x02, 0x09, 0x01, 0x00, 0x02, 0x02, 0x04, 0x00, 0x02, 0x05, 0x05, 0x00, 0x03, 0x07, 0x01, 0x01
        /*0010*/ 	.byte	0x02, 0x03, 0x01, 0x00, 0x02, 0x06, 0x01, 0x00, 0x04, 0x0b, 0x08, 0x00, 0x00, 0x00, 0x00, 0x00
        /*0020*/ 	.byte	0x00, 0x00, 0x00, 0x00


//--------------------- .nv.info._ZN7cutlass13device_kernelINS_4gemm6kernel13GemmUniversalIN4cute5tupleIJiiiiEEENS1_10collective13CollectiveMmaINS1_34MainloopSm90TmaGmmaWarpSpecializedILi22ENS5_IJNS4_1CILi2EEENSA_ILi1EEESC_EEENS1_32KernelTmaWarpSpecializedPingpongEEENS5_IJNSA_ILi64EEENSA_ILi256EEENSA_ILi32EEEEEEaNS5_IJlSC_lEEEaSK_NS4_8TiledMMAINS4_8MMA_AtomIJNS4_4SM904GMMA27MMA_64x256x32_S32S8S8_SS_TNEEEENS4_6LayoutINS5_IJSC_SC_SC_EEENS5_IJNSA_ILi0EEEST_ST_EEEEENS5_IJNS4_10UnderscoreESW_SW_EEEEENS4_13SM90_TMA_LOADENS4_14ComposedLayoutINS4_7SwizzleILi1ELi4ELi3EEENS4_18smem_ptr_flag_bitsILi8EEENSR_INS5_IJNSA_ILi8EEESI_EEENS5_IJSI_SC_EEEEEEEvNS4_8identityENS4_23SM90_TMA_LOAD_MULTICASTES19_vS1A_EENS_8epilogue10collective6detail29Sm90TmaWarpSpecializedAdapterINS1E_15DefaultEpilogueIaSK_SK_NS1D_6thread17LinearCombinationIaLi1EiiLNS1I_9ScaleType4KindE0ELNS_15FloatRoundStyleE2EaEENS1_15EpilogueDefaultEEEEEvvEEEEvNT_6ParamsE --------------------------
	.section	.nv.info._ZN7cutlass13device_kernelINS_4gemm6kernel13GemmUniversalIN4cute5tupleIJiiiiEEENS1_10collective13CollectiveMmaINS1_34MainloopSm90TmaGmmaWarpSpecializedILi22ENS5_IJNS4_1CILi2EEENSA_ILi1EEESC_EEENS1_32KernelTmaWarpSpecializedPingpongEEENS5_IJNSA_ILi64EEENSA_ILi256EEENSA_ILi32EEEEEEaNS5_IJlSC_lEEEaSK_NS4_8TiledMMAINS4_8MMA_AtomIJNS4_4SM904GMMA27MMA_64x256x32_S32S8S8_SS_TNEEEENS4_6LayoutINS5_IJSC_SC_SC_EEENS5_IJNSA_ILi0EEEST_ST_EEEEENS5_IJNS4_10UnderscoreESW_SW_EEEEENS4_13SM90_TMA_LOADENS4_14ComposedLayoutINS4_7SwizzleILi1ELi4ELi3EEENS4_18smem_ptr_flag_bitsILi8EEENSR_INS5_IJNSA_ILi8EEESI_EEENS5_IJSI_SC_EEEEEEEvNS4_8identityENS4_23SM90_TMA_LOAD_MULTICASTES19_vS1A_EENS_8epilogue10collective6detail29Sm90TmaWarpSpecializedAdapterINS1E_15DefaultEpilogueIaSK_SK_NS1D_6thread17LinearCombinationIaLi1EiiLNS1I_9ScaleType4KindE0ELNS_15FloatRoundStyleE2EaEENS1_15EpilogueDefaultEEEEEvvEEEEvNT_6ParamsE,"",@"SHT_CUDA_INFO"
	.sectionflags	@""
	.align	4


	//----- nvinfo : EIATTR_CUDA_API_VERSION
	.align		4
        /*0000*/ 	.byte	0x04, 0x37
        /*0002*/ 	.short	(.L_21 - .L_20)
.L_20:
        /*0004*/ 	.word	0x00000082


	//----- nvinfo : EIATTR_KPARAM_INFO
	.align		4
.L_21:
        /*0008*/ 	.byte	0x04, 0x17
        /*000a*/ 	.short	(.L_23 - .L_22)
.L_22:
        /*000c*/ 	.word	0x00000000
        /*0010*/ 	.short	0x0000
        /*0012*/ 	.short	0x0070
        /*0014*/ 	.byte	0x00, 0xf0, 0x01, 0x10


	//----- nvinfo : EIATTR_SPARSE_MMA_MASK
	.align		4
.L_23:
        /*0018*/ 	.byte	0x03, 0x50
        /*001a*/ 	.short	0x0000


	//----- nvinfo : EIATTR_MAXREG_COUNT
	.align		4
        /*001c*/ 	.byte	0x03, 0x1b
        /*001e*/ 	.short	0x00a8


	//----- nvinfo : EIATTR_NUM_BARRIERS
	.align		4
        /*0020*/ 	.byte	0x02, 0x4c
        /*0022*/ 	.byte	0x01
	.zero		1


	//----- nvinfo : EIATTR_EXTERNS
	.align		4
        /*0024*/ 	.byte	0x04, 0x0f
        /*0026*/ 	.short	(.L_25 - .L_24)


	//   ....[0]....
	.align		4
.L_24:
        /*0028*/ 	.word	index@(__assertfail)


	//----- nvinfo : EIATTR_ANNOTATIONS
	.align		4
.L_25:
        /*002c*/ 	.byte	0x04, 0x55
        /*002e*/ 	.short	(.L_27 - .L_26)


	//   ....[0]....
.L_26:
        /*0030*/ 	.word	0x00000001
        /*0034*/ 	.byte	0x20, 0x10, 0x00, 0x00, 0x01, 0x00, 0x00, 0x00, 0x30, 0x85, 0x00, 0x00, 0x01, 0x00, 0x00, 0x00
        /*0044*/ 	.byte	0xc0, 0x91, 0x00, 0x00


	//----- nvinfo : EIATTR_MERCURY_ISA_VERSION
	.align		4
.L_27:
        /*0048*/ 	.byte	0x03, 0x5f
        /*004a*/ 	.short	0x0101


	//----- nvinfo : EIATTR_INT_WARP_WIDE_INSTR_OFFSETS
	.align		4
        /*004c*/ 	.byte	0x04, 0x31
        /*004e*/ 	.short	(.L_29 - .L_28)


	//   ....[0]....
.L_28:
        /*0050*/ 	.word	0x00000780


	//   ....[1]....
        /*0054*/ 	.word	0x00000800


	//   ....[2]....
        /*0058*/ 	.word	0x00000900


	//   ....[3]....
        /*005c*/ 	.word	0x00000910


	//   ....[4]....
        /*0060*/ 	.word	0x00000930


	//   ....[5]....
        /*0064*/ 	.word	0x000009d0


	//   ....[6]....
        /*0068*/ 	.word	0x000009e0


	//   ....[7]....
        /*006c*/ 	.word	0x00000a30


	//   ....[8]....
        /*0070*/ 	.word	0x00001fb0


	//----- nvinfo : EIATTR_COOP_GROUP_MASK_REGIDS
	.align		4
.L_29:
        /*0074*/ 	.byte	0x04, 0x29
        /*0076*/ 	.short	(.L_31 - .L_30)


	//   ....[0]....
.L_30:
        /*0078*/ 	.word	0xffffffff


	//   ....[1]....
        /*007c*/ 	.word	0xffffffff


	//   ....[2]....
        /*0080*/ 	.word	0xffffffff


	//   ....[3]....
        /*0084*/ 	.word	0xffffffff


	//   ....[4]....
        /*0088*/ 	.word	0xffffffff


	//   ....[5]....
        /*008c*/ 	.word	0xffffffff


	//   ....[6]....
        /*0090*/ 	.word	0xffffffff


	//----- nvinfo : EIATTR_COOP_GROUP_INSTR_OFFSETS
	.align		4
.L_31:
        /*0094*/ 	.byte	0x04, 0x28
        /*0096*/ 	.short	(.L_33 - .L_32)


	//   ....[0]....
.L_32:
        /*0098*/ 	.word	0x00000070


	//   ....[1]....
        /*009c*/ 	.word	0x00000080


	//   ....[2]....
        /*00a0*/ 	.word	0x00000140


	//   ....[3]....
        /*00a4*/ 	.word	0x00000560


	//   ....[4]....
        /*00a8*/ 	.word	0x000005a0


	//   ....[5]....
        /*00ac*/ 	.word	0x00000a20


	//   ....[6]....
        /*00b0*/ 	.word	0x00000bc0


	//----- nvinfo : EIATTR_REG_RECONFIG
	.align		4
.L_33:
        /*00b4*/ 	.byte	0x01, 0x54
	.zero		2


	//----- nvinfo : EIATTR_SYSCALL_OFFSETS
	.align		4
        /*00b8*/ 	.byte	0x04, 0x46
        /*00ba*/ 	.short	(.L_35 - .L_34)


	//   ....[0]....
.L_34:
        /*00bc*/ 	.word	0x00001a40


	//----- nvinfo : EIATTR_MBARRIER_INSTR_OFFSETS
	.align		4
.L_35:
        /*00c0*/ 	.byte	0x04, 0x39
        /*00c2*/ 	.short	(.L_37 - .L_36)


	//   ....[0]....
.L_36:
        /*00c4*/ 	.word	0x00000280
        /*00c8*/ 	.word	0x000000ff
        /*00cc*/ 	.word	0x00000000
        /*00d0*/ 	.short	0x0100
        /*00d2*/ 	.byte	0x08
	.zero		1


	//   ....[1]....
        /*00d4*/ 	.word	0x00000290
        /*00d8*/ 	.word	0x000000ff
        /*00dc*/ 	.word	0x000000b0
        /*00e0*/ 	.short	0x0100
        /*00e2*/ 	.byte	0x08
	.zero		1


	//   ....[2]....
        /*00e4*/ 	.word	0x000002a0
        /*00e8*/ 	.word	0x000000ff
        /*00ec*/ 	.word	0x00000008
        /*00f0*/ 	.short	0x0100
        /*00f2*/ 	.byte	0x08
	.zero		1


	//   ....[3]....
        /*00f4*/ 	.word	0x000002b0
        /*00f8*/ 	.word	0x000000ff
        /*00fc*/ 	.word	0x000000b8
        /*0100*/ 	.short	0x0100
        /*0102*/ 	.byte	0x08
	.zero		1


	//   ....[4]....
        /*0104*/ 	.word	0x000002c0
        /*0108*/ 	.word	0x000000ff
        /*010c*/ 	.word	0x00000010
        /*0110*/ 	.short	0x0100
        /*0112*/ 	.byte	0x08
	.zero		1


	//   ....[5]....
        /*0114*/ 	.word	0x000002d0
        /*0118*/ 	.word	0x000000ff
        /*011c*/ 	.word	0x000000c0
        /*0120*/ 	.short	0x0100
        /*0122*/ 	.byte	0x08
	.zero		1


	//   ....[6]....
        /*0124*/ 	.word	0x000002e0
        /*0128*/ 	.word	0x000000ff
        /*012c*/ 	.word	0x00000018
        /*0130*/ 	.short	0x0100
        /*0132*/ 	.byte	0x08
	.zero		1


	//   ....[7]....
        /*0134*/ 	.word	0x000002f0
        /*0138*/ 	.word	0x000000ff
        /*013c*/ 	.word	0x000000c8
        /*0140*/ 	.short	0x0100
        /*0142*/ 	.byte	0x08
	.zero		1


	//   ....[8]....
        /*0144*/ 	.word	0x00000300
        /*0148*/ 	.word	0x000000ff
        /*014c*/ 	.word	0x00000020
        /*0150*/ 	.short	0x0100
        /*0152*/ 	.byte	0x08
	.zero		1


	//   ....[9]....
        /*0154*/ 	.word	0x00000310
        /*0158*/ 	.word	0x000000ff
        /*015c*/ 	.word	0x000000d0
        /*0160*/ 	.short	0x0100
        /*0162*/ 	.byte	0x08
	.zero		1


	//   ....[10]....
        /*0164*/ 	.word	0x00000320
        /*0168*/ 	.word	0x000000ff
        /*016c*/ 	.word	0x00000028
        /*0170*/ 	.short	0x0100
        /*0172*/ 	.byte	0x08
	.zero		1


	//   ....[11]....
        /*0174*/ 	.word	0x00000330
        /*0178*/ 	.word	0x000000ff
        /*017c*/ 	.word	0x000000d8
        /*0180*/ 	.short	0x0100
        /*0182*/ 	.byte	0x08
	.zero		1


	//   ....[12]....
        /*0184*/ 	.word	0x00000340
        /*0188*/ 	.word	0x000000ff
        /*018c*/ 	.word	0x00000030
        /*0190*/ 	.short	0x0100
        /*0192*/ 	.byte	0x08
	.zero		1


	//   ....[13]....
        /*0194*/ 	.word	0x00000350
        /*0198*/ 	.word	0x000000ff
        /*019c*/ 	.word	0x000000e0
        /*01a0*/ 	.short	0x0100
        /*01a2*/ 	.byte	0x08
	.zero		1


	//   ....[14]....
        /*01a4*/ 	.word	0x00000360
        /*01a8*/ 	.word	0x000000ff
        /*01ac*/ 	.word	0x00000038
        /*01b0*/ 	.short	0x0100
        /*01b2*/ 	.byte	0x08
	.zero		1


	//   ....[15]....
        /*01b4*/ 	.word	0x00000370
        /*01b8*/ 	.word	0x000000ff
        /*01bc*/ 	.word	0x000000e8
        /*01c0*/ 	.short	0x0100
        /*01c2*/ 	.byte	0x08
	.zero		1


	//   ....[16]....
        /*01c4*/ 	.word	0x00000380
        /*01c8*/ 	.word	0x000000ff
        /*01cc*/ 	.word	0x00000040
        /*01d0*/ 	.short	0x0100
        /*01d2*/ 	.byte	0x08
	.zero		1


	//   ....[17]....
        /*01d4*/ 	.word	0x00000390
        /*01d8*/ 	.word	0x000000ff
        /*01dc*/ 	.word	0x000000f0
        /*01e0*/ 	.short	0x0100
        /*01e2*/ 	.byte	0x08
	.zero		1


	//   ....[18]....
        /*01e4*/ 	.word	0x000003a0
        /*01e8*/ 	.word	0x000000ff
        /*01ec*/ 	.word	0x00000048
        /*01f0*/ 	.short	0x0100
        /*01f2*/ 	.byte	0x08
	.zero		1


	//   ....[19]....
        /*01f4*/ 	.word	0x000003b0
        /*01f8*/ 	.word	0x000000ff
        /*01fc*/ 	.word	0x000000f8
        /*0200*/ 	.short	0x0100
        /*0202*/ 	.byte	0x08
	.zero		1


	//   ....[20]....
        /*0204*/ 	.word	0x000003c0
        /*0208*/ 	.word	0x000000ff
        /*020c*/ 	.word	0x00000050
        /*0210*/ 	.short	0x0100
        /*0212*/ 	.byte	0x08
	.zero		1


	//   ....[21]....
        /*0214*/ 	.word	0x000003d0
        /*0218*/ 	.word	0x000000ff
        /*021c*/ 	.word	0x00000100
        /*0220*/ 	.short	0x0100
        /*0222*/ 	.byte	0x08
	.zero		1


	//   ....[22]....
        /*0224*/ 	.word	0x000003e0
        /*0228*/ 	.word	0x000000ff
        /*022c*/ 	.word	0x00000058
        /*0230*/ 	.short	0x0100
        /*0232*/ 	.byte	0x08
	.zero		1


	//   ....[23]....
        /*0234*/ 	.word	0x000003f0
        /*0238*/ 	.word	0x000000ff
        /*023c*/ 	.word	0x00000108
        /*0240*/ 	.short	0x0100
        /*0242*/ 	.byte	0x08
	.zero		1


	//   ....[24]....
        /*0244*/ 	.word	0x00000400
        /*0248*/ 	.word	0x000000ff
        /*024c*/ 	.word	0x00000060
        /*0250*/ 	.short	0x0100
        /*0252*/ 	.byte	0x08
	.zero		1


	//   ....[25]....
        /*0254*/ 	.word	0x00000410
        /*0258*/ 	.word	0x000000ff
        /*025c*/ 	.word	0x00000110
        /*0260*/ 	.short	0x0100
        /*0262*/ 	.byte	0x08
	.zero		1


	//   ....[26]....
        /*0264*/ 	.word	0x00000420
        /*0268*/ 	.word	0x000000ff
        /*026c*/ 	.word	0x00000068
        /*0270*/ 	.short	0x0100
        /*0272*/ 	.byte	0x08
	.zero		1


	//   ....[27]....
        /*0274*/ 	.word	0x00000430
        /*0278*/ 	.word	0x000000ff
        /*027c*/ 	.word	0x00000118
        /*0280*/ 	.short	0x0100
        /*0282*/ 	.byte	0x08
	.zero		1


	//   ....[28]....
        /*0284*/ 	.word	0x00000440
        /*0288*/ 	.word	0x000000ff
        /*028c*/ 	.word	0x00000070
        /*0290*/ 	.short	0x0100
        /*0292*/ 	.byte	0x08
	.zero		1


	//   ....[29]....
        /*0294*/ 	.word	0x00000450
        /*0298*/ 	.word	0x000000ff
        /*029c*/ 	.word	0x00000120
        /*02a0*/ 	.short	0x0100
        /*02a2*/ 	.byte	0x08
	.zero		1


	//   ....[30]....
        /*02a4*/ 	.word	0x00000460
        /*02a8*/ 	.word	0x000000ff
        /*02ac*/ 	.word	0x00000078
        /*02b0*/ 	.short	0x0100
        /*02b2*/ 	.byte	0x08
	.zero		1


	//   ....[31]....
        /*02b4*/ 	.word	0x00000470
        /*02b8*/ 	.word	0x000000ff
        /*02bc*/ 	.word	0x00000128
        /*02c0*/ 	.short	0x0100
        /*02c2*/ 	.byte	0x08
	.zero		1


	//   ....[32]....
        /*02c4*/ 	.word	0x00000480
        /*02c8*/ 	.word	0x000000ff
        /*02cc*/ 	.word	0x00000080
        /*02d0*/ 	.short	0x0100
        /*02d2*/ 	.byte	0x08
	.zero		1


	//   ....[33]....
        /*02d4*/ 	.word	0x00000490
        /*02d8*/ 	.word	0x000000ff
        /*02dc*/ 	.word	0x00000130
        /*02e0*/ 	.short	0x0100
        /*02e2*/ 	.byte	0x08
	.zero		1


	//   ....[34]....
        /*02e4*/ 	.word	0x000004a0
        /*02e8*/ 	.word	0x000000ff
        /*02ec*/ 	.word	0x00000088
        /*02f0*/ 	.short	0x0100
        /*02f2*/ 	.byte	0x08
	.zero		1


	//   ....[35]....
        /*02f4*/ 	.word	0x000004b0
        /*02f8*/ 	.word	0x000000ff
        /*02fc*/ 	.word	0x00000138
        /*0300*/ 	.short	0x0100
        /*0302*/ 	.byte	0x08
	.zero		1


	//   ....[36]....
        /*0304*/ 	.word	0x000004c0
        /*0308*/ 	.word	0x000000ff
        /*030c*/ 	.word	0x00000090
        /*0310*/ 	.short	0x0100
        /*0312*/ 	.byte	0x08
	.zero		1


	//   ....[37]....
        /*0314*/ 	.word	0x000004d0
        /*0318*/ 	.word	0x000000ff
        /*031c*/ 	.word	0x00000140
        /*0320*/ 	.short	0x0100
        /*0322*/ 	.byte	0x08
	.zero		1


	//   ....[38]....
        /*0324*/ 	.word	0x000004e0
        /*0328*/ 	.word	0x000000ff
        /*032c*/ 	.word	0x00000098
        /*0330*/ 	.short	0x0100
        /*0332*/ 	.byte	0x08
	.zero		1


	//   ....[39]....
        /*0334*/ 	.word	0x000004f0
        /*0338*/ 	.word	0x000000ff
        /*033c*/ 	.word	0x00000148
        /*0340*/ 	.short	0x0100
        /*0342*/ 	.byte	0x08
	.zero		1


	//   ....[40]....
        /*0344*/ 	.word	0x00000500
        /*0348*/ 	.word	0x000000ff
        /*034c*/ 	.word	0x000000a0
        /*0350*/ 	.short	0x0100
        /*0352*/ 	.byte	0x08
	.zero		1


	//   ....[41]....
        /*0354*/ 	.word	0x00000510
        /*0358*/ 	.word	0x000000ff
        /*035c*/ 	.word	0x00000150
        /*0360*/ 	.short	0x0100
        /*0362*/ 	.byte	0x08
	.zero		1


	//   ....[42]....
        /*0364*/ 	.word	0x00000520
        /*0368*/ 	.word	0x000000ff
        /*036c*/ 	.word	0x000000a8
        /*0370*/ 	.short	0x0100
        /*0372*/ 	.byte	0x08
	.zero		1


	//   ....[43]....
        /*0374*/ 	.word	0x00000530
        /*0378*/ 	.word	0x000000ff
        /*037c*/ 	.word	0x00000158
        /*0380*/ 	.short	0x0100
        /*0382*/ 	.byte	0x08
	.zero		1


	//   ....[44]....
        /*0384*/ 	.word	0x00000a60
        /*0388*/ 	.word	0x000000ff
        /*038c*/ 	.word	0x00000190
        /*0390*/ 	.short	0x0100
        /*0392*/ 	.byte	0x08
	.zero		1


	//   ....[45]....
        /*0394*/ 	.word	0x00000af0
        /*0398*/ 	.word	0x000000ff
        /*039c*/ 	.word	0x00000198
        /*03a0*/ 	.short	0x0100
        /*03a2*/ 	.byte	0x08
	.zero		1


	//   ....[46]....
        /*03a4*/ 	.word	0x00000b40
        /*03a8*/ 	.word	0x000000ff
        /*03ac*/ 	.word	0x00000170
        /*03b0*/ 	.short	0x0100
        /*03b2*/ 	.byte	0x09
	.zero		1


	//   ....[47]....
        /*03b4*/ 	.word	0x00000b50
        /*03b8*/ 	.word	0x000000ff
        /*03bc*/ 	.word	0x00000178
        /*03c0*/ 	.short	0x0100
        /*03c2*/ 	.byte	0x09
	.zero		1


	//   ....[48]....
        /*03c4*/ 	.word	0x00000b60
        /*03c8*/ 	.word	0x000000ff
        /*03cc*/ 	.word	0x00000180
        /*03d0*/ 	.short	0x0100
        /*03d2*/ 	.byte	0x09
	.zero		1


	//   ....[49]....
        /*03d4*/ 	.word	0x00000b70
        /*03d8*/ 	.word	0x000000ff
        /*03dc*/ 	.word	0x00000188
        /*03e0*/ 	.short	0x0100
        /*03e2*/ 	.byte	0x09
	.zero		1


	//   ....[50]....
        /*03e4*/ 	.word	0x00001920
        /*03e8*/ 	.word	0x0000009f
        /*03ec*/ 	.word	0x00000000
        /*03f0*/ 	.short	0x010a
        /*03f2*/ 	.byte	0x2a
	.zero		1


	//   ....[51]....
        /*03f4*/ 	.word	0x00001ad0
        /*03f8*/ 	.word	0x00000003
        /*03fc*/ 	.word	0x00000000
        /*0400*/ 	.short	0x010a
        /*0402*/ 	.byte	0x3f
	.zero		1


	//   ....[52]....
        /*0404*/ 	.word	0x00001b30
        /*0408*/ 	.word	0x00000003
        /*040c*/ 	.word	0x00000000
        /*0410*/ 	.short	0x010a
        /*0412*/ 	.byte	0x3f
	.zero		1


	//   ....[53]....
        /*0414*/ 	.word	0x00001d20
        /*0418*/ 	.word	0x000000ff
        /*041c*/ 	.word	0x00000000
        /*0420*/ 	.short	0x010a
        /*0422*/ 	.byte	0x04
	.zero		1


	//   ....[54]....
        /*0424*/ 	.word	0x00001d60
        /*0428*/ 	.word	0x000000ff
        /*042c*/ 	.word	0x00000000
        /*0430*/ 	.short	0x010a
        /*0432*/ 	.byte	0x04
	.zero		1


	//   ....[55]....
        /*0434*/ 	.word	0x00001e50
        /*0438*/ 	.word	0x00000004
        /*043c*/ 	.word	0x00000000
        /*0440*/ 	.short	0x0101
        /*0442*/ 	.byte	0x3f
	.zero		1


	//   ....[56]....
        /*0444*/ 	.word	0x00001f50
        /*0448*/ 	.word	0x000000a0
        /*044c*/ 	.word	0x00000000
        /*0450*/ 	.short	0x0101
        /*0452*/ 	.byte	0x2d
	.zero		1


	//   ....[57]....
        /*0454*/ 	.word	0x00002050
        /*0458*/ 	.word	0x00000000
        /*045c*/ 	.word	0x00000000
        /*0460*/ 	.short	0x0101
        /*0462*/ 	.byte	0x3f
	.zero		1


	//   ....[58]....
        /*0464*/ 	.word	0x00002110
        /*0468*/ 	.word	0x0000009f
        /*046c*/ 	.word	0x00000010
        /*0470*/ 	.short	0x010a
        /*0472*/ 	.byte	0x2a
	.zero		1


	//   ....[59]....
        /*0474*/ 	.word	0x00008550
        /*0478*/ 	.word	0x000000a2
        /*047c*/ 	.word	0x00000000
        /*0480*/ 	.short	0x0101
        /*0482*/ 	.byte	0x2d
	.zero		1


	//   ....[60]....
        /*0484*/ 	.word	0x00008f10
        /*0488*/ 	.word	0x0000000c
        /*048c*/ 	.word	0x000000b0
        /*0490*/ 	.short	0x010a
        /*0492*/ 	.byte	0x3f
	.zero		1


	//   ....[61]....
        /*0494*/ 	.word	0x000092d0
        /*0498*/ 	.word	0x00000004
        /*049c*/ 	.word	0x00000198
        /*04a0*/ 	.short	0x0101
        /*04a2*/ 	.byte	0x3f
	.zero		1


	//   ....[62]....
        /*04a4*/ 	.word	0x00009a60
        /*04a8*/ 	.word	0x00000007
        /*04ac*/ 	.word	0x00000000
        /*04b0*/ 	.short	0x010a
        /*04b2*/ 	.byte	0x3f
	.zero		1


	//   ....[63]....
        /*04b4*/ 	.word	0x00009ae0
        /*04b8*/ 	.word	0x00000009
        /*04bc*/ 	.word	0x00000000
        /*04c0*/ 	.short	0x010a
        /*04c2*/ 	.byte	0x3f
	.zero		1


	//   ....[64]....
        /*04c4*/ 	.word	0x00009b70
        /*04c8*/ 	.word	0x00000006
        /*04cc*/ 	.word	0x00000000
        /*04d0*/ 	.short	0x010a
        /*04d2*/ 	.byte	0x3f
	.zero		1


	//   ....[65]....
        /*04d4*/ 	.word	0x00009c00
        /*04d8*/ 	.word	0x00000009
        /*04dc*/ 	.word	0x00000000
        /*04e0*/ 	.short	0x010a
        /*04e2*/ 	.byte	0x3f
	.zero		1


	//   ....[66]....
        /*04e4*/ 	.word	0x00009c90
        /*04e8*/ 	.word	0x00000006
        /*04ec*/ 	.word	0x00000000
        /*04f0*/ 	.short	0x010a
        /*04f2*/ 	.byte	0x3f
	.zero		1


	//   ....[67]....
        /*04f4*/ 	.word	0x00009d20
        /*04f8*/ 	.word	0x00000009
        /*04fc*/ 	.word	0x00000000
        /*0500*/ 	.short	0x010a
        /*0502*/ 	.byte	0x3f
	.zero		1


	//   ....[68]....
        /*0504*/ 	.word	0x00009db0
        /*0508*/ 	.word	0x00000006
        /*050c*/ 	.word	0x00000000
        /*0510*/ 	.short	0x010a
        /*0512*/ 	.byte	0x3f
	.zero		1


	//   ....[69]....
        /*0514*/ 	.word	0x00009e40
        /*0518*/ 	.word	0x00000009
        /*051c*/ 	.word	0x00000000
        /*0520*/ 	.short	0x010a
        /*0522*/ 	.byte	0x3f
	.zero		1


	//   ....[70]....
        /*0524*/ 	.word	0x00009ed0
        /*0528*/ 	.word	0x00000006
        /*052c*/ 	.word	0x00000000
        /*0530*/ 	.short	0x010a
        /*0532*/ 	.byte	0x3f
	.zero		1


	//   ....[71]....
        /*0534*/ 	.word	0x00009f60
        /*0538*/ 	.word	0x00000009
        /*053c*/ 	.word	0x00000000
        /*0540*/ 	.short	0x010a
        /*0542*/ 	.byte	0x3f
	.zero		1


	//   ....[72]....
        /*0544*/ 	.word	0x00009ff0
        /*0548*/ 	.word	0x00000006
        /*054c*/ 	.word	0x00000000
        /*0550*/ 	.short	0x010a
        /*0552*/ 	.byte	0x3f
	.zero		1


	//   ....[73]....
        /*0554*/ 	.word	0x0000a080
        /*0558*/ 	.word	0x00000009
        /*055c*/ 	.word	0x00000000
        /*0560*/ 	.short	0x010a
        /*0562*/ 	.byte	0x3f
	.zero		1


	//   ....[74]....
        /*0564*/ 	.word	0x0000a110
        /*0568*/ 	.word	0x00000006
        /*056c*/ 	.word	0x00000000
        /*0570*/ 	.short	0x010a
        /*0572*/ 	.byte	0x3f
	.zero		1


	//   ....[75]....
        /*0574*/ 	.word	0x0000a1a0
        /*0578*/ 	.word	0x00000009
        /*057c*/ 	.word	0x00000000
        /*0580*/ 	.short	0x010a
        /*0582*/ 	.byte	0x3f
	.zero		1


	//   ....[76]....
        /*0584*/ 	.word	0x0000a230
        /*0588*/ 	.word	0x00000006
        /*058c*/ 	.word	0x00000000
        /*0590*/ 	.short	0x010a
        /*0592*/ 	.byte	0x3f
	.zero		1


	//   ....[77]....
        /*0594*/ 	.word	0x0000a2c0
        /*0598*/ 	.word	0x00000009
        /*059c*/ 	.word	0x00000000
        /*05a0*/ 	.short	0x010a
        /*05a2*/ 	.byte	0x3f
	.zero		1


	//   ....[78]....
        /*05a4*/ 	.word	0x0000a350
        /*05a8*/ 	.word	0x00000006
        /*05ac*/ 	.word	0x00000000
        /*05b0*/ 	.short	0x010a
        /*05b2*/ 	.byte	0x3f
	.zero		1


	//   ....[79]....
        /*05b4*/ 	.word	0x0000a3e0
        /*05b8*/ 	.word	0x00000009
        /*05bc*/ 	.word	0x00000000
        /*05c0*/ 	.short	0x010a
        /*05c2*/ 	.byte	0x3f
	.zero		1


	//   ....[80]....
        /*05c4*/ 	.word	0x0000a470
        /*05c8*/ 	.word	0x00000006
        /*05cc*/ 	.word	0x00000000
        /*05d0*/ 	.short	0x010a
        /*05d2*/ 	.byte	0x3f
	.zero		1


	//   ....[81]....
        /*05d4*/ 	.word	0x0000a500
        /*05d8*/ 	.word	0x00000009
        /*05dc*/ 	.word	0x00000000
        /*05e0*/ 	.short	0x010a
        /*05e2*/ 	.byte	0x3f
	.zero		1


	//   ....[82]....
        /*05e4*/ 	.word	0x0000a590
        /*05e8*/ 	.word	0x00000006
        /*05ec*/ 	.word	0x00000000
        /*05f0*/ 	.short	0x010a
        /*05f2*/ 	.byte	0x3f
	.zero		1


	//   ....[83]....
        /*05f4*/ 	.word	0x0000a620
        /*05f8*/ 	.word	0x00000003
        /*05fc*/ 	.word	0x00000000
        /*0600*/ 	.short	0x010a
        /*0602*/ 	.byte	0x3f
	.zero		1


	//   ....[84]....
        /*0604*/ 	.word	0x0000a680
        /*0608*/ 	.word	0x000000a1
        /*060c*/ 	.word	0x00000000
        /*0610*/ 	.short	0x010a
        /*0612*/ 	.byte	0x3f
	.zero		1


	//   ....[85]....
        /*0614*/ 	.word	0x0000a6d0
        /*0618*/ 	.word	0x00000003
        /*061c*/ 	.word	0x00000000
        /*0620*/ 	.short	0x010a
        /*0622*/ 	.byte	0x3f
	.zero		1


	//   ....[86]....
        /*0624*/ 	.word	0x0000a730
        /*0628*/ 	.word	0x00000005
        /*062c*/ 	.word	0x00000000
        /*0630*/ 	.short	0x010a
        /*0632*/ 	.byte	0x3f
	.zero		1


	//   ....[87]....
        /*0634*/ 	.word	0x0000a780
        /*0638*/ 	.word	0x000000a1
        /*063c*/ 	.word	0x00000010
        /*0640*/ 	.short	0x010a
        /*0642*/ 	.byte	0x3f
	.zero		1


	//   ....[88]....
        /*0644*/ 	.word	0x0000a850
        /*0648*/ 	.word	0x0000000c
        /*064c*/ 	.word	0x000000b0
        /*0650*/ 	.short	0x010a
        /*0652*/ 	.byte	0x3f
	.zero		1


	//   ....[89]....
        /*0654*/ 	.word	0x0000a920
        /*0658*/ 	.word	0x00000007
        /*065c*/ 	.word	0x00000000
        /*0660*/ 	.short	0x010a
        /*0662*/ 	.byte	0x3f
	.zero		1


	//   ....[90]....
        /*0664*/ 	.word	0x0000a970
        /*0668*/ 	.word	0x00000009
        /*066c*/ 	.word	0x00000000
        /*0670*/ 	.short	0x010a
        /*0672*/ 	.byte	0x3f
	.zero		1


	//   ....[91]....
        /*0674*/ 	.word	0x0000a9c0
        /*0678*/ 	.word	0x00000006
        /*067c*/ 	.word	0x00000000
        /*0680*/ 	.short	0x010a
        /*0682*/ 	.byte	0x3f
	.zero		1


	//   ....[92]....
        /*0684*/ 	.word	0x0000aa10
        /*0688*/ 	.word	0x00000009
        /*068c*/ 	.word	0x00000000
        /*0690*/ 	.short	0x010a
        /*0692*/ 	.byte	0x3f
	.zero		1


	//   ....[93]....
        /*0694*/ 	.word	0x0000aa60
        /*0698*/ 	.word	0x00000006
        /*069c*/ 	.word	0x00000000
        /*06a0*/ 	.short	0x010a
        /*06a2*/ 	.byte	0x3f
	.zero		1


	//   ....[94]....
        /*06a4*/ 	.word	0x0000aab0
        /*06a8*/ 	.word	0x00000009
        /*06ac*/ 	.word	0x00000000
        /*06b0*/ 	.short	0x010a
        /*06b2*/ 	.byte	0x3f
	.zero		1


	//   ....[95]....
        /*06b4*/ 	.word	0x0000ab00
        /*06b8*/ 	.word	0x00000006
        /*06bc*/ 	.word	0x00000000
        /*06c0*/ 	.short	0x010a
        /*06c2*/ 	.byte	0x3f
	.zero		1


	//   ....[96]....
        /*06c4*/ 	.word	0x0000ab50
        /*06c8*/ 	.word	0x00000009
        /*06cc*/ 	.word	0x00000000
        /*06d0*/ 	.short	0x010a
        /*06d2*/ 	.byte	0x3f
	.zero		1


	//   ....[97]....
        /*06d4*/ 	.word	0x0000aba0
        /*06d8*/ 	.word	0x00000006
        /*06dc*/ 	.word	0x00000000
        /*06e0*/ 	.short	0x010a
        /*06e2*/ 	.byte	0x3f
	.zero		1


	//   ....[98]....
        /*06e4*/ 	.word	0x0000abf0
        /*06e8*/ 	.word	0x00000009
        /*06ec*/ 	.word	0x00000000
        /*06f0*/ 	.short	0x010a
        /*06f2*/ 	.byte	0x3f
	.zero		1


	//   ....[99]....
        /*06f4*/ 	.word	0x0000ac40
        /*06f8*/ 	.word	0x00000006
        /*06fc*/ 	.word	0x00000000
        /*0700*/ 	.short	0x010a
        /*0702*/ 	.byte	0x3f
	.zero		1


	//   ....[100]....
        /*0704*/ 	.word	0x0000ac90
        /*0708*/ 	.word	0x00000009
        /*070c*/ 	.word	0x00000000
        /*0710*/ 	.short	0x010a
        /*0712*/ 	.byte	0x3f
	.zero		1


	//   ....[101]....
        /*0714*/ 	.word	0x0000ace0
        /*0718*/ 	.word	0x00000006
        /*071c*/ 	.word	0x00000000
        /*0720*/ 	.short	0x010a
        /*0722*/ 	.byte	0x3f
	.zero		1


	//   ....[102]....
        /*0724*/ 	.word	0x0000ad30
        /*0728*/ 	.word	0x00000009
        /*072c*/ 	.word	0x00000000
        /*0730*/ 	.short	0x010a
        /*0732*/ 	.byte	0x3f
	.zero		1


	//   ....[103]....
        /*0734*/ 	.word	0x0000ad80
        /*0738*/ 	.word	0x00000006
        /*073c*/ 	.word	0x00000000
        /*0740*/ 	.short	0x010a
        /*0742*/ 	.byte	0x3f
	.zero		1


	//   ....[104]....
        /*0744*/ 	.word	0x0000add0
        /*0748*/ 	.word	0x00000009
        /*074c*/ 	.word	0x00000000
        /*0750*/ 	.short	0x010a
        /*0752*/ 	.byte	0x3f
	.zero		1


	//   ....[105]....
        /*0754*/ 	.word	0x0000ae20
        /*0758*/ 	.word	0x00000006
        /*075c*/ 	.word	0x00000000
        /*0760*/ 	.short	0x010a
        /*0762*/ 	.byte	0x3f
	.zero		1


	//   ....[106]....
        /*0764*/ 	.word	0x0000ae70
        /*0768*/ 	.word	0x00000009
        /*076c*/ 	.word	0x00000000
        /*0770*/ 	.short	0x010a
        /*0772*/ 	.byte	0x3f
	.zero		1


	//   ....[107]....
        /*0774*/ 	.word	0x0000aec0
        /*0778*/ 	.word	0x00000006
        /*077c*/ 	.word	0x00000000
        /*0780*/ 	.short	0x010a
        /*0782*/ 	.byte	0x3f
	.zero		1


	//   ....[108]....
        /*0784*/ 	.word	0x0000af10
        /*0788*/ 	.word	0x00000009
        /*078c*/ 	.word	0x00000000
        /*0790*/ 	.short	0x010a
        /*0792*/ 	.byte	0x3f
	.zero		1


	//   ....[109]....
        /*0794*/ 	.word	0x0000af60
        /*0798*/ 	.word	0x00000006
        /*079c*/ 	.word	0x00000000
        /*07a0*/ 	.short	0x010a
        /*07a2*/ 	.byte	0x3f
	.zero		1


	//----- nvinfo : EIATTR_NUM_MBARRIERS
	.align		4
.L_37:
        /*07a4*/ 	.byte	0x03, 0x38
        /*07a6*/ 	.short	0x0032


	//----- nvinfo : EIATTR_EXIT_INSTR_OFFSETS
	.align		4
        /*07a8*/ 	.byte	0x04, 0x1c
        /*07aa*/ 	.short	(.L_39 - .L_38)


	//   ....[0]....
.L_38:
        /*07ac*/ 	.word	0x00001660


	//   ....[1]....
        /*07b0*/ 	.word	0x000016c0


	//   ....[2]....
        /*07b4*/ 	.word	0x00008be0


	//   ....[3]....
        /*07b8*/ 	.word	0x00008c10


	//   ....[4]....
        /*07bc*/ 	.word	0x0000a670


	//----- nvinfo : EIATTR_MAX_THREADS
	.align		4
.L_39:
        /*07c0*/ 	.byte	0x04, 0x05
        /*07c2*/ 	.short	(.L_41 - .L_40)
.L_40:
        /*07c4*/ 	.word	0x00000180
        /*07c8*/ 	.word	0x00000001
        /*07cc*/ 	.word	0x00000001


	//----- nvinfo : EIATTR_CRS_STACK_SIZE
	.align		4
.L_41:
        /*07d0*/ 	.byte	0x04, 0x1e
        /*07d2*/ 	.short	(.L_43 - .L_42)
.L_42:
        /*07d4*/ 	.word	0x00000000


	//----- nvinfo : EIATTR_CBANK_PARAM_SIZE
	.align		4
.L_43:
        /*07d8*/ 	.byte	0x03, 0x19
        /*07da*/ 	.short	0x0470


	//----- nvinfo : EIATTR_PARAM_CBANK
	.align		4
        /*07dc*/ 	.byte	0x04, 0x0a
        /*07de*/ 	.short	(.L_45 - .L_44)
	.align		4
.L_44:
        /*07e0*/ 	.word	index@(.nv.constant0._ZN7cutlass13device_kernelINS_4gemm6kernel13GemmUniversalIN4cute5tupleIJiiiiEEENS1_10collective13CollectiveMmaINS1_34MainloopSm90TmaGmmaWarpSpecializedILi22ENS5_IJNS4_1CILi2EEENSA_ILi1EEESC_EEENS1_32KernelTmaWarpSpecializedPingpongEEENS5_IJNSA_ILi64EEENSA_ILi256EEENSA_ILi32EEEEEEaNS5_IJlSC_lEEEaSK_NS4_8TiledMMAINS4_8MMA_AtomIJNS4_4SM904GMMA27MMA_64x256x32_S32S8S8_SS_TNEEEENS4_6LayoutINS5_IJSC_SC_SC_EEENS5_IJNSA_ILi0EEEST_ST_EEEEENS5_IJNS4_10UnderscoreESW_SW_EEEEENS4_13SM90_TMA_LOADENS4_14ComposedLayoutINS4_7SwizzleILi1ELi4ELi3EEENS4_18smem_ptr_flag_bitsILi8EEENSR_INS5_IJNSA_ILi8EEESI_EEENS5_IJSI_SC_EEEEEEEvNS4_8identityENS4_23SM90_TMA_LOAD_MULTICASTES19_vS1A_EENS_8epilogue10collective6detail29Sm90TmaWarpSpecializedAdapterINS1E_15DefaultEpilogueIaSK_SK_NS1D_6thread17LinearCombinationIaLi1EiiLNS1I_9ScaleType4KindE0ELNS_15FloatRoundStyleE2EaEENS1_15EpilogueDefaultEEEEEvvEEEEvNT_6ParamsE)
        /*07e4*/ 	.short	0x0210
        /*07e6*/ 	.short	0x0470


	//----- nvinfo : EIATTR_SW_WAR
	.align		4
.L_45:
        /*07e8*/ 	.byte	0x04, 0x36
        /*07ea*/ 	.short	(.L_47 - .L_46)
.L_46:
        /*07ec*/ 	.word	0x00000008
.L_47:


//--------------------- .nv.callgraph             --------------------------
	.section	.nv.callgraph,"",@"SHT_CUDA_CALLGRAPH"
	.align	4
	.sectionentsize	8
	.align		4
        /*0000*/ 	.word	0x00000000
	.align		4
        /*0004*/ 	.word	0xffffffff
	.align		4
        /*0008*/ 	.word	index@(_ZN7cutlass13device_kernelINS_4gemm6kernel13GemmUniversalIN4cute5tupleIJiiiiEEENS1_10collective13CollectiveMmaINS1_34MainloopSm90TmaGmmaWarpSpecializedILi22ENS5_IJNS4_1CILi2EEENSA_ILi1EEESC_EEENS1_32KernelTmaWarpSpecializedPingpongEEENS5_IJNSA_ILi64EEENSA_ILi256EEENSA_ILi32EEEEEEaNS5_IJlSC_lEEEaSK_NS4_8TiledMMAINS4_8MMA_AtomIJNS4_4SM904GMMA27MMA_64x256x32_S32S8S8_SS_TNEEEENS4_6LayoutINS5_IJSC_SC_SC_EEENS5_IJNSA_ILi0EEEST_ST_EEEEENS5_IJNS4_10UnderscoreESW_SW_EEEEENS4_13SM90_TMA_LOADENS4_14ComposedLayoutINS4_7SwizzleILi1ELi4ELi3EEENS4_18smem_ptr_flag_bitsILi8EEENSR_INS5_IJNSA_ILi8EEESI_EEENS5_IJSI_SC_EEEEEEEvNS4_8identityENS4_23SM90_TMA_LOAD_MULTICASTES19_vS1A_EENS_8epilogue10collective6detail29Sm90TmaWarpSpecializedAdapterINS1E_15DefaultEpilogueIaSK_SK_NS1D_6thread17LinearCombinationIaLi1EiiLNS1I_9ScaleType4KindE0ELNS_15FloatRoundStyleE2EaEENS1_15EpilogueDefaultEEEEEvvEEEEvNT_6ParamsE)
	.align		4
        /*000c*/ 	.word	index@(__assertfail)
	.align		4
        /*0010*/ 	.word	0x00000000
	.align		4
        /*0014*/ 	.word	0xfffffffe
	.align		4
        /*0018*/ 	.word	0x00000000
	.align		4
        /*001c*/ 	.word	0xfffffffd
	.align		4
        /*0020*/ 	.word	0x00000000
	.align		4
        /*0024*/ 	.word	0xfffffffc


//--------------------- .nv.constant4             --------------------------
	.section	.nv.constant4,"a",@progbits
	.align	8
	.align		8
.nv.constant4:
        /*0000*/ 	.dword	__assertfail
	.align		8
        /*0008*/ 	.dword	__unnamed_1
	.align		8
        /*0010*/ 	.dword	_ZN39_INTERNAL_6350cb13_4_k_cu_f07d4a2f_51274cuda3std3__45__cpo5beginE
	.align		8
        /*0018*/ 	.dword	_ZN39_INTERNAL_6350cb13_4_k_cu_f07d4a2f_51274cuda3std3__45__cpo3endE
	.align		8
        /*0020*/ 	.dword	_ZN39_INTERNAL_6350cb13_4_k_cu_f07d4a2f_51274cuda3std3__45__cpo6cbeginE
	.align		8
        /*0028*/ 	.dword	_ZN39_INTERNAL_6350cb13_4_k_cu_f07d4a2f_51274cuda3std3__45__cpo4cendE
	.align		8
        /*0030*/ 	.dword	_ZN39_INTERNAL_6350cb13_4_k_cu_f07d4a2f_51274cuda3std3__441_GLOBAL__N__6350cb13_4_k_cu_f07d4a2f_51276ignoreE
	.align		8
        /*0038*/ 	.dword	_ZN39_INTERNAL_6350cb13_4_k_cu_f07d4a2f_51274cuda3std3__419piecewise_constructE
	.align		8
        /*0040*/ 	.dword	_ZN39_INTERNAL_6350cb13_4_k_cu_f07d4a2f_51274cuda3std3__48in_placeE
	.align		8
        /*0048*/ 	.dword	_ZN39_INTERNAL_6350cb13_4_k_cu_f07d4a2f_51274cuda3std6ranges3__45__cpo4swapE
	.align		8
        /*0050*/ 	.dword	_ZN39_INTERNAL_6350cb13_4_k_cu_f07d4a2f_51274cuda3std6ranges3__45__cpo9iter_moveE
	.align		8
        /*0058*/ 	.dword	_ZN39_INTERNAL_6350cb13_4_k_cu_f07d4a2f_51274cute7productE
	.align		8
        /*0060*/ 	.dword	_ZN39_INTERNAL_6350cb13_4_k_cu_f07d4a2f_51274cute1_E
	.align		8
        /*0068*/ 	.dword	$str$22
	.align		8
        /*0070*/ 	.dword	$str$23


//--------------------- .text._ZN7cutlass13device_kernelINS_4gemm6kernel13GemmUniversalIN4cute5tupleIJiiiiEEENS1_10collective13CollectiveMmaINS1_34MainloopSm90TmaGmmaWarpSpecializedILi22ENS5_IJNS4_1CILi2EEENSA_ILi1EEESC_EEENS1_32KernelTmaWarpSpecializedPingpongEEENS5_IJNSA_ILi64EEENSA_ILi256EEENSA_ILi32EEEEEEaNS5_IJlSC_lEEEaSK_NS4_8TiledMMAINS4_8MMA_AtomIJNS4_4SM904GMMA27MMA_64x256x32_S32S8S8_SS_TNEEEENS4_6LayoutINS5_IJSC_SC_SC_EEENS5_IJNSA_ILi0EEEST_ST_EEEEENS5_IJNS4_10UnderscoreESW_SW_EEEEENS4_13SM90_TMA_LOADENS4_14ComposedLayoutINS4_7SwizzleILi1ELi4ELi3EEENS4_18smem_ptr_flag_bitsILi8EEENSR_INS5_IJNSA_ILi8EEESI_EEENS5_IJSI_SC_EEEEEEEvNS4_8identityENS4_23SM90_TMA_LOAD_MULTICASTES19_vS1A_EENS_8epilogue10collective6detail29Sm90TmaWarpSpecializedAdapterINS1E_15DefaultEpilogueIaSK_SK_NS1D_6thread17LinearCombinationIaLi1EiiLNS1I_9ScaleType4KindE0ELNS_15FloatRoundStyleE2EaEENS1_15EpilogueDefaultEEEEEvvEEEEvNT_6ParamsE --------------------------
	.section	.text._ZN7cutlass13device_kernelINS_4gemm6kernel13GemmUniversalIN4cute5tupleIJiiiiEEENS1_10collective13CollectiveMmaINS1_34MainloopSm90TmaGmmaWarpSpecializedILi22ENS5_IJNS4_1CILi2EEENSA_ILi1EEESC_EEENS1_32KernelTmaWarpSpecializedPingpongEEENS5_IJNSA_ILi64EEENSA_ILi256EEENSA_ILi32EEEEEEaNS5_IJlSC_lEEEaSK_NS4_8TiledMMAINS4_8MMA_AtomIJNS4_4SM904GMMA27MMA_64x256x32_S32S8S8_SS_TNEEEENS4_6LayoutINS5_IJSC_SC_SC_EEENS5_IJNSA_ILi0EEEST_ST_EEEEENS5_IJNS4_10UnderscoreESW_SW_EEEEENS4_13SM90_TMA_LOADENS4_14ComposedLayoutINS4_7SwizzleILi1ELi4ELi3EEENS4_18smem_ptr_flag_bitsILi8EEENSR_INS5_IJNSA_ILi8EEESI_EEENS5_IJSI_SC_EEEEEEEvNS4_8identityENS4_23SM90_TMA_LOAD_MULTICASTES19_vS1A_EENS_8epilogue10collective6detail29Sm90TmaWarpSpecializedAdapterINS1E_15DefaultEpilogueIaSK_SK_NS1D_6thread17LinearCombinationIaLi1EiiLNS1I_9ScaleType4KindE0ELNS_15FloatRoundStyleE2EaEENS1_15EpilogueDefaultEEEEEvvEEEEvNT_6ParamsE,"ax",@progbits
	.align	128
.text._ZN7cutlass13device_kernelINS_4gemm6kernel13GemmUniversalIN4cute5tupleIJiiiiEEENS1_10collective13CollectiveMmaINS1_34MainloopSm90TmaGmmaWarpSpecializedILi22ENS5_IJNS4_1CILi2EEENSA_ILi1EEESC_EEENS1_32KernelTmaWarpSpecializedPingpongEEENS5_IJNSA_ILi64EEENSA_ILi256EEENSA_ILi32EEEEEEaNS5_IJlSC_lEEEaSK_NS4_8TiledMMAINS4_8MMA_AtomIJNS4_4SM904GMMA27MMA_64x256x32_S32S8S8_SS_TNEEEENS4_6LayoutINS5_IJSC_SC_SC_EEENS5_IJNSA_ILi0EEEST_ST_EEEEENS5_IJNS4_10UnderscoreESW_SW_EEEEENS4_13SM90_TMA_LOADENS4_14ComposedLayoutINS4_7SwizzleILi1ELi4ELi3EEENS4_18smem_ptr_flag_bitsILi8EEENSR_INS5_IJNSA_ILi8EEESI_EEENS5_IJSI_SC_EEEEEEEvNS4_8identityENS4_23SM90_TMA_LOAD_MULTICASTES19_vS1A_EENS_8epilogue10collective6detail29Sm90TmaWarpSpecializedAdapterINS1E_15DefaultEpilogueIaSK_SK_NS1D_6thread17LinearCombinationIaLi1EiiLNS1I_9ScaleType4KindE0ELNS_15FloatRoundStyleE2EaEENS1_15EpilogueDefaultEEEEEvvEEEEvNT_6ParamsE:
        .type           _ZN7cutlass13device_kernelINS_4gemm6kernel13GemmUniversalIN4cute5tupleIJiiiiEEENS1_10collective13CollectiveMmaINS1_34MainloopSm90TmaGmmaWarpSpecializedILi22ENS5_IJNS4_1CILi2EEENSA_ILi1EEESC_EEENS1_32KernelTmaWarpSpecializedPingpongEEENS5_IJNSA_ILi64EEENSA_ILi256EEENSA_ILi32EEEEEEaNS5_IJlSC_lEEEaSK_NS4_8TiledMMAINS4_8MMA_AtomIJNS4_4SM904GMMA27MMA_64x256x32_S32S8S8_SS_TNEEEENS4_6LayoutINS5_IJSC_SC_SC_EEENS5_IJNSA_ILi0EEEST_ST_EEEEENS5_IJNS4_10UnderscoreESW_SW_EEEEENS4_13SM90_TMA_LOADENS4_14ComposedLayoutINS4_7SwizzleILi1ELi4ELi3EEENS4_18smem_ptr_flag_bitsILi8EEENSR_INS5_IJNSA_ILi8EEESI_EEENS5_IJSI_SC_EEEEEEEvNS4_8identityENS4_23SM90_TMA_LOAD_MULTICASTES19_vS1A_EENS_8epilogue10collective6detail29Sm90TmaWarpSpecializedAdapterINS1E_15DefaultEpilogueIaSK_SK_NS1D_6thread17LinearCombinationIaLi1EiiLNS1I_9ScaleType4KindE0ELNS_15FloatRoundStyleE2EaEENS1_15EpilogueDefaultEEEEEvvEEEEvNT_6ParamsE,@function
        .size           _ZN7cutlass13device_kernelINS_4gemm6kernel13GemmUniversalIN4cute5tupleIJiiiiEEENS1_10collective13CollectiveMmaINS1_34MainloopSm90TmaGmmaWarpSpecializedILi22ENS5_IJNS4_1CILi2EEENSA_ILi1EEESC_EEENS1_32KernelTmaWarpSpecializedPingpongEEENS5_IJNSA_ILi64EEENSA_ILi256EEENSA_ILi32EEEEEEaNS5_IJlSC_lEEEaSK_NS4_8TiledMMAINS4_8MMA_AtomIJNS4_4SM904GMMA27MMA_64x256x32_S32S8S8_SS_TNEEEENS4_6LayoutINS5_IJSC_SC_SC_EEENS5_IJNSA_ILi0EEEST_ST_EEEEENS5_IJNS4_10UnderscoreESW_SW_EEEEENS4_13SM90_TMA_LOADENS4_14ComposedLayoutINS4_7SwizzleILi1ELi4ELi3EEENS4_18smem_ptr_flag_bitsILi8EEENSR_INS5_IJNSA_ILi8EEESI_EEENS5_IJSI_SC_EEEEEEEvNS4_8identityENS4_23SM90_TMA_LOAD_MULTICASTES19_vS1A_EENS_8epilogue10collective6detail29Sm90TmaWarpSpecializedAdapterINS1E_15DefaultEpilogueIaSK_SK_NS1D_6thread17LinearCombinationIaLi1EiiLNS1I_9ScaleType4KindE0ELNS_15FloatRoundStyleE2EaEENS1_15EpilogueDefaultEEEEEvvEEEEvNT_6ParamsE,(.L_x_370 - _ZN7cutlass13device_kernelINS_4gemm6kernel13GemmUniversalIN4cute5tupleIJiiiiEEENS1_10collective13CollectiveMmaINS1_34MainloopSm90TmaGmmaWarpSpecializedILi22ENS5_IJNS4_1CILi2EEENSA_ILi1EEESC_EEENS1_32KernelTmaWarpSpecializedPingpongEEENS5_IJNSA_ILi64EEENSA_ILi256EEENSA_ILi32EEEEEEaNS5_IJlSC_lEEEaSK_NS4_8TiledMMAINS4_8MMA_AtomIJNS4_4SM904GMMA27MMA_64x256x32_S32S8S8_SS_TNEEEENS4_6LayoutINS5_IJSC_SC_SC_EEENS5_IJNSA_ILi0EEEST_ST_EEEEENS5_IJNS4_10UnderscoreESW_SW_EEEEENS4_13SM90_TMA_LOADENS4_14ComposedLayoutINS4_7SwizzleILi1ELi4ELi3EEENS4_18smem_ptr_flag_bitsILi8EEENSR_INS5_IJNSA_ILi8EEESI_EEENS5_IJSI_SC_EEEEEEEvNS4_8identityENS4_23SM90_TMA_LOAD_MULTICASTES19_vS1A_EENS_8epilogue10collective6detail29Sm90TmaWarpSpecializedAdapterINS1E_15DefaultEpilogueIaSK_SK_NS1D_6thread17LinearCombinationIaLi1EiiLNS1I_9ScaleType4KindE0ELNS_15FloatRoundStyleE2EaEENS1_15EpilogueDefaultEEEEEvvEEEEvNT_6ParamsE)
        .other          _ZN7cutlass13device_kernelINS_4gemm6kernel13GemmUniversalIN4cute5tupleIJiiiiEEENS1_10collective13CollectiveMmaINS1_34MainloopSm90TmaGmmaWarpSpecializedILi22ENS5_IJNS4_1CILi2EEENSA_ILi1EEESC_EEENS1_32KernelTmaWarpSpecializedPingpongEEENS5_IJNSA_ILi64EEENSA_ILi256EEENSA_ILi32EEEEEEaNS5_IJlSC_lEEEaSK_NS4_8TiledMMAINS4_8MMA_AtomIJNS4_4SM904GMMA27MMA_64x256x32_S32S8S8_SS_TNEEEENS4_6LayoutINS5_IJSC_SC_SC_EEENS5_IJNSA_ILi0EEEST_ST_EEEEENS5_IJNS4_10UnderscoreESW_SW_EEEEENS4_13SM90_TMA_LOADENS4_14ComposedLayoutINS4_7SwizzleILi1ELi4ELi3EEENS4_18smem_ptr_flag_bitsILi8EEENSR_INS5_IJNSA_ILi8EEESI_EEENS5_IJSI_SC_EEEEEEEvNS4_8identityENS4_23SM90_TMA_LOAD_MULTICASTES19_vS1A_EENS_8epilogue10collective6detail29Sm90TmaWarpSpecializedAdapterINS1E_15DefaultEpilogueIaSK_SK_NS1D_6thread17LinearCombinationIaLi1EiiLNS1I_9ScaleType4KindE0ELNS_15FloatRoundStyleE2EaEENS1_15EpilogueDefaultEEEEEvvEEEEvNT_6ParamsE,@"STO_CUDA_ENTRY STV_DEFAULT"
_ZN7cutlass13device_kernelINS_4gemm6kernel13GemmUniversalIN4cute5tupleIJiiiiEEENS1_10collective13CollectiveMmaINS1_34MainloopSm90TmaGmmaWarpSpecializedILi22ENS5_IJNS4_1CILi2EEENSA_ILi1EEESC_EEENS1_32KernelTmaWarpSpecializedPingpongEEENS5_IJNSA_ILi64EEENSA_ILi256EEENSA_ILi32EEEEEEaNS5_IJlSC_lEEEaSK_NS4_8TiledMMAINS4_8MMA_AtomIJNS4_4SM904GMMA27MMA_64x256x32_S32S8S8_SS_TNEEEENS4_6LayoutINS5_IJSC_SC_SC_EEENS5_IJNSA_ILi0EEEST_ST_EEEEENS5_IJNS4_10UnderscoreESW_SW_EEEEENS4_13SM90_TMA_LOADENS4_14ComposedLayoutINS4_7SwizzleILi1ELi4ELi3EEENS4_18smem_ptr_flag_bitsILi8EEENSR_INS5_IJNSA_ILi8EEESI_EEENS5_IJSI_SC_EEEEEEEvNS4_8identityENS4_23SM90_TMA_LOAD_MULTICASTES19_vS1A_EENS_8epilogue10collective6detail29Sm90TmaWarpSpecializedAdapterINS1E_15DefaultEpilogueIaSK_SK_NS1D_6thread17LinearCombinationIaLi1EiiLNS1I_9ScaleType4KindE0ELNS_15FloatRoundStyleE2EaEENS1_15EpilogueDefaultEEEEEvvEEEEvNT_6ParamsE:
[----:B------:R-:W0:Y:S02]  /*0000*/  LDC R1, c[0x0][0x28] ;  /* 0x00000a00ff017b82 */ /* 0x000e240000000800 */
[----:B0-----:R-:W-:Y:S01]  /*0010*/  VIADD R1, R1, 0xfffffff8 ;  /* 0xfffffff801017836 */ /* 0x001fe20000000000 */
[----:B------:R-:W0:Y:S01]  /*0020*/  S2R R4, SR_TID.X ;  /* 0x0000000000047919 */ /* 0x000e220000002100 */
[----:B------:R-:W-:Y:S01]  /*0030*/  ELECT P0, URZ, PT ;  /* 0x00000000003f782f */ /* 0x000fe20003800000 */
[----:B------:R-:W-:Y:S01]  /*0040*/  BSSY B0, `(.L_x_0) ;  /* 0x000000f000007945 */ /* 0x000fe20003800000 */
[--C-:B0-----:R-:W-:Y:S02]  /*0050*/  SHF.R.U32.HI R2, RZ, 0x5, R4.reuse ;  /* 0x00000005ff027819 */ /* 0x101fe40000011604 */
[----:B------:R-:W-:-:S03]  /*0060*/  SHF.R.U32.HI R7, RZ, 0x7, R4 ;  /* 0x00000007ff077819 */ /* 0x000fc60000011604 */
[----:B------:R-:W0:Y:S04]  /*0070*/  SHFL.IDX PT, R5, R2, RZ, 0x1f ;  /* 0x00001fff02057589 */ /* 0x000e2800000e0000 */
[----:B------:R1:W2:Y:S01]  /*0080*/  SHFL.IDX PT, R10, R7, RZ, 0x1f ;  /* 0x00001fff070a7589 */ /* 0x0002a200000e0000 */
[----:B0-----:R-:W-:-:S13]  /*0090*/  ISETP.NE.OR P0, PT, R5, RZ, !P0 ;  /* 0x000000ff0500720c */ /* 0x001fda0004705670 */
[----:B-12---:R-:W-:Y:S05]  /*00a0*/  @P0 BRA `(.L_x_1) ;  /* 0x0000000000200947 */ /* 0x006fea0003800000 */
[----:B------:R-:W-:Y:S02]  /*00b0*/  ULDC.64 UR4, c[0x0][0x198] ;  /* 0x0000660000047ab9 */ /* 0x000fe40000000a00 */
[----:B------:R-:W-:Y:S02]  /*00c0*/  UIADD3 UR6, UP0, UR4, 0xf0, URZ ;  /* 0x000000f004067890 */ /* 0x000fe4000ff1e03f */
[----:B------:R-:W-:Y:S02]  /*00d0*/  UIADD3 UR4, UP1, UR4, 0x1f0, URZ ;  /* 0x000001f004047890 */ /* 0x000fe4000ff3e03f */
[----:B------:R-:W-:Y:S02]  /*00e0*/  UIADD3.X UR7, URZ, UR5, URZ, UP0, !UPT ;  /* 0x000000053f077290 */ /* 0x000fe400087fe43f */
[----:B------:R-:W-:-:S07]  /*00f0*/  UIADD3.X UR5, URZ, UR5, URZ, UP1, !UPT ;  /* 0x000000053f057290 */ /* 0x000fce0008ffe43f */
[----:B------:R0:W-:Y:S02]  /*0100*/  UTMACCTL.PF [UR6] ;  /* 0x00000000060079b9 */ /* 0x0001e40008040000 */
[----:B------:R0:W-:Y:S02]  /*0110*/  UTMACCTL.PF [UR4] ;  /* 0x00000000040079b9 */ /* 0x0001e40008040000 */
[----:B0-----:R-:W-:Y:S01]  /*0120*/  NOP ;  /* 0x0000000000007918 */ /* 0x001fe20000000000 */
.L_x_1:
[----:B------:R-:W-:Y:S05]  /*0130*/  BSYNC B0 ;  /* 0x0000000000007941 */ /* 0x000fea0003800000 */
.L_x_0:
[----:B------:R-:W0:Y:S01]  /*0140*/  SHFL.IDX PT, R8, R2, RZ, 0x1f ;  /* 0x00001fff02087589 */ /* 0x000e2200000e0000 */
[----:B------:R-:W-:-:S04]  /*0150*/  SHF.R.S32.HI R3, RZ, 0x1f, R4 ;  /* 0x0000001fff037819 */ /* 0x000fc80000011404 */
[----:B------:R-:W-:Y:S02]  /*0160*/  LEA.HI R3, R3, R4, RZ, 0x7 ;  /* 0x0000000403037211 */ /* 0x000fe400078f38ff */
[----:B0-----:R-:W-:-:S13]  /*0170*/  ISETP.NE.AND P0, PT, R8, RZ, PT ;  /* 0x000000ff0800720c */ /* 0x001fda0003f05270 */
[----:B------:R-:W-:Y:S05]  /*0180*/  @P0 BRA `(.L_x_2) ;  /* 0x0000000000f40947 */ /* 0x000fea0003800000 */
[----:B------:R-:W-:Y:S01]  /*0190*/  ELECT P0, URZ, PT ;  /* 0x00000000003f782f */ /* 0x000fe20003800000 */
[----:B------:R-:W-:-:S12]  /*01a0*/  BSSY B0, `(.L_x_2) ;  /* 0x000003b000007945 */ /* 0x000fd80003800000 */
[----:B------:R-:W-:Y:S05]  /*01b0*/  @!P0 BRA `(.L_x_3) ;  /* 0x0000000000e48947 */ /* 0x000fea0003800000 */
[----:B------:R-:W0:Y:S01]  /*01c0*/  S2UR UR8, SR_CgaCtaId ;  /* 0x00000000000879c3 */ /* 0x000e220000008800 */
[----:B------:R-:W-:Y:S01]  /*01d0*/  UMOV UR4, 0x400 ;  /* 0x0000040000047882 */ /* 0x000fe20000000000 */
[----:B------:R-:W-:Y:S01]  /*01e0*/  UMOV UR5, 0x1 ;  /* 0x0000000100057882 */ /* 0x000fe20000000000 */
[----:B------:R-:W-:Y:S02]  /*01f0*/  UMOV UR6, 0x2 ;  /* 0x0000000200067882 */ /* 0x000fe40000000000 */
[----:B------:R-:W-:-:S04]  /*0200*/  UIADD3 UR6, -UR6, 0x100000, URZ ;  /* 0x0010000006067890 */ /* 0x000fc8000fffe13f */
[----:B------:R-:W-:Y:S02]  /*0210*/  USHF.L.U32 UR7, UR6, 0xb, URZ ;  /* 0x0000000b06077899 */ /* 0x000fe4000800063f */
[----:B------:R-:W-:Y:S02]  /*0220*/  USHF.L.U32 UR6, UR6, 0x1, URZ ;  /* 0x0000000106067899 */ /* 0x000fe4000800063f */
[----:B0-----:R-:W-:Y:S02]  /*0230*/  ULEA UR8, UR8, UR4, 0x18 ;  /* 0x0000000408087291 */ /* 0x001fe4000f8ec03f */
[----:B------:R-:W-:-:S04]  /*0240*/  UIADD3 UR4, -UR5, 0x100000, URZ ;  /* 0x0010000005047890 */ /* 0x000fc8000fffe13f */
[----:B------:R-:W-:Y:S02]  /*0250*/  USHF.L.U32 UR5, UR4, 0xb, URZ ;  /* 0x0000000b04057899 */ /* 0x000fe4000800063f */
[----:B------:R-:W-:Y:S01]  /*0260*/  USHF.L.U32 UR4, UR4, 0x1, URZ ;  /* 0x0000000104047899 */ /* 0x000fe2000800063f */
[----:B------:R-:W0:Y:S11]  /*0270*/  FENCE.VIEW.ASYNC.S ;  /* 0x00000000000073c6 */ /* 0x000e360000000000 */
[----:B0-----:R0:W1:Y:S01]  /*0280*/  SYNCS.EXCH.64 URZ, [UR8], UR4 ;  /* 0x00000004083f75b2 */ /* 0x0010620008000100 */
[----:B------:R0:W2:Y:S01]  /*0290*/  SYNCS.EXCH.64 URZ, [UR8+0xb0], UR6 ;  /* 0x0000b006083f75b2 */ /* 0x0000a20008000100 */
[----:B------:R0:W3:Y:S01]  /*02a0*/  SYNCS.EXCH.64 URZ, [UR8+0x8], UR4 ;  /* 0x00000804083f75b2 */ /* 0x0000e20008000100 */
[----:B------:R0:W4:Y:S01]  /*02b0*/  SYNCS.EXCH.64 URZ, [UR8+0xb8], UR6 ;  /* 0x0000b806083f75b2 */ /* 0x0001220008000100 */
[----:B------:R0:W0:Y:S01]  /*02c0*/  SYNCS.EXCH.64 URZ, [UR8+0x10], UR4 ;  /* 0x00001004083f75b2 */ /* 0x0000220008000100 */
        /* <DEDUP_REMOVED lines=39> */
[----:B-1234-:R-:W-:Y:S01]  /*0540*/  NOP ;  /* 0x0000000000007918 */ /* 0x01efe20000000000 */
.L_x_3:
[----:B0-----:R-:W-:Y:S05]  /*0550*/  BSYNC B0 ;  /* 0x0000000000007941 */ /* 0x001fea0003800000 */
.L_x_2:
[----:B------:R-:W0:Y:S01]  /*0560*/  SHFL.IDX PT, R13, R2, RZ, 0x1f ;  /* 0x00001fff020d7589 */ /* 0x000e2200000e0000 */
[----:B------:R-:W1:Y:S01]  /*0570*/  S2UR UR12, SR_CTAID.X ;  /* 0x00000000000c79c3 */ /* 0x000e620000002500 */
[----:B------:R-:W-:Y:S02]  /*0580*/  LOP3.LUT R3, R3, 0xffffff80, RZ, 0xc0, !PT ;  /* 0xffffff8003037812 */ /* 0x000fe400078ec0ff */
[----:B------:R-:W-:Y:S01]  /*0590*/  ELECT P0, URZ, PT ;  /* 0x00000000003f782f */ /* 0x000fe20003800000 */
[----:B------:R2:W3:Y:S01]  /*05a0*/  SHFL.IDX PT, R12, R2, RZ, 0x1f ;  /* 0x00001fff020c7589 */ /* 0x0004e200000e0000 */
[----:B------:R-:W-:Y:S01]  /*05b0*/  ELECT P1, URZ, PT ;  /* 0x00000000003f782f */ /* 0x000fe20003820000 */
[----:B------:R-:W-:Y:S01]  /*05c0*/  NOP ;  /* 0x0000000000007918 */ /* 0x000fe20000000000 */
[----:B------:R-:W-:Y:S01]  /*05d0*/  IMAD.IADD R3, R4, 0x1, -R3 ;  /* 0x0000000104037824 */ /* 0x000fe200078e0a03 */
[----:B------:R-:W4:Y:S01]  /*05e0*/  S2R R6, SR_CTAID.Y ;  /* 0x0000000000067919 */ /* 0x000f220000002600 */
[----:B------:R-:W-:Y:S01]  /*05f0*/  ULDC UR4, c[0x0][0x150] ;  /* 0x0000540000047ab9 */ /* 0x000fe20000000800 */
[----:B------:R-:W5:Y:S01]  /*0600*/  LDC R14, c[0x0][0x144] ;  /* 0x00005100ff0e7b82 */ /* 0x000f620000000800 */
[----:B------:R-:W-:Y:S01]  /*0610*/  UMOV UR11, 0x80 ;  /* 0x00000080000b7882 */ /* 0x000fe20000000000 */
[----:B------:R-:W-:Y:S01]  /*0620*/  SHF.R.S32.HI R0, RZ, 0x1f, R3 ;  /* 0x0000001fff007819 */ /* 0x000fe20000011403 */
[----:B------:R-:W-:Y:S01]  /*0630*/  NOP ;  /* 0x0000000000007918 */ /* 0x000fe20000000000 */
[C---:B------:R-:W-:Y:S01]  /*0640*/  VIADD R35, R10.reuse, 0xffffffff ;  /* 0xffffffff0a237836 */ /* 0x040fe20000000000 */
[----:B------:R-:W-:Y:S01]  /*0650*/  ISETP.NE.AND P4, PT, R10, RZ, PT ;  /* 0x000000ff0a00720c */ /* 0x000fe20003f85270 */
[----:B------:R-:W-:Y:S01]  /*0660*/  IMAD.MOV.U32 R154, RZ, RZ, 0x1 ;  /* 0x00000001ff9a7424 */ /* 0x000fe200078e00ff */
[----:B------:R-:W-:Y:S01]  /*0670*/  LEA.HI R9, R0, R3, RZ, 0x3 ;  /* 0x0000000300097211 */ /* 0x000fe200078f18ff */
[----:B------:R-:W5:Y:S01]  /*0680*/  LDC R15, c[0x0][0x140] ;  /* 0x00005000ff0f7b82 */ /* 0x000f620000000800 */
[----:B------:R-:W-:-:S02]  /*0690*/  ISETP.GE.U32.AND P6, PT, R35, 0x2, PT ;  /* 0x000000022300780c */ /* 0x000fc40003fc6070 */
[--C-:B------:R-:W-:Y:S02]  /*06a0*/  SHF.R.S32.HI R11, RZ, 0x3, R9.reuse ;  /* 0x00000003ff0b7819 */ /* 0x100fe40000011409 */
[----:B--2---:R-:W-:Y:S02]  /*06b0*/  SHF.R.S32.HI R2, RZ, 0x1f, R9 ;  /* 0x0000001fff027819 */ /* 0x004fe40000011409 */
[----:B------:R-:W-:Y:S01]  /*06c0*/  SHF.R.S32.HI R9, RZ, 0x1f, R8 ;  /* 0x0000001fff097819 */ /* 0x000fe20000011408 */
[----:B------:R-:W2:Y:S01]  /*06d0*/  LDC R25, c[0x0][0x148] ;  /* 0x00005200ff197b82 */ /* 0x000ea20000000800 */
[----:B0-----:R-:W-:Y:S02]  /*06e0*/  ISETP.NE.OR P0, PT, R13, RZ, !P0 ;  /* 0x000000ff0d00720c */ /* 0x001fe40004705670 */
[----:B-1----:R-:W-:Y:S02]  /*06f0*/  I2FP.F32.U32 R13, UR12 ;  /* 0x0000000c000d7c45 */ /* 0x002fe40008201000 */
[----:B------:R-:W-:-:S02]  /*0700*/  LEA.HI R2, R2, R11, RZ, 0x2 ;  /* 0x0000000b02027211 */ /* 0x000fc400078f10ff */
[----:B------:R-:W-:Y:S01]  /*0710*/  LEA.HI R9, R9, R8, RZ, 0x2 ;  /* 0x0000000809097211 */ /* 0x000fe200078f10ff */
[----:B------:R-:W-:Y:S01]  /*0720*/  FMUL R13, R13, UR4 ;  /* 0x000000040d0d7c20 */ /* 0x000fe20008400000 */
[----:B---3--:R-:W-:Y:S01]  /*0730*/  ISETP.NE.OR P1, PT, R12, RZ, !P1 ;  /* 0x000000ff0c00720c */ /* 0x008fe20004f25670 */
[----:B------:R-:W-:Y:S01]  /*0740*/  ULDC UR4, c[0x0][0x154] ;  /* 0x0000550000047ab9 */ /* 0x000fe20000000800 */
[----:B------:R-:W-:Y:S02]  /*0750*/  LOP3.LUT R12, R2, 0xfffffffc, RZ, 0xc0, !PT ;  /* 0xfffffffc020c7812 */ /* 0x000fe400078ec0ff */
[----:B------:R-:W-:Y:S01]  /*0760*/  LOP3.LUT R9, R9, 0x3ffffffc, RZ, 0xc0, !PT ;  /* 0x3ffffffc09097812 */ /* 0x000fe200078ec0ff */
[----:B------:R-:W0:Y:S01]  /*0770*/  F2I.U32.TRUNC.NTZ R13, R13 ;  /* 0x0000000d000d7305 */ /* 0x000e22000020f000 */
[----:B------:R-:W-:Y:S01]  /*0780*/  VOTEU.ALL UP1, P0 ;  /* 0x00000000003f7886 */ /* 0x000fe20000020000 */
[----:B------:R-:W-:Y:S01]  /*0790*/  IMAD.IADD R12, R11, 0x1, -R12 ;  /* 0x000000010b0c7824 */ /* 0x000fe200078e0a0c */
[----:B----4-:R-:W-:Y:S01]  /*07a0*/  I2FP.F32.U32 R11, R6 ;  /* 0x00000006000b7245 */ /* 0x010fe20000201000 */
[----:B------:R-:W-:Y:S01]  /*07b0*/  IMAD.IADD R9, R8, 0x1, -R9 ;  /* 0x0000000108097824 */ /* 0x000fe200078e0a09 */
[----:B------:R-:W-:Y:S01]  /*07c0*/  SHF.R.S32.HI R2, RZ, 0x1f, R5 ;  /* 0x0000001fff027819 */ /* 0x000fe20000011405 */
[----:B------:R-:W1:Y:S01]  /*07d0*/  @!UP1 S2UR UR7, SR_CgaCtaId ;  /* 0x00000000000799c3 */ /* 0x000e620000008800 */
[----:B------:R-:W-:Y:S01]  /*07e0*/  @!UP1 UMOV UR6, 0x400 ;  /* 0x0000040000069882 */ /* 0x000fe20000000000 */
[----:B------:R-:W-:Y:S01]  /*07f0*/  IMAD R9, R9, 0x4, R12 ;  /* 0x0000000409097824 */ /* 0x000fe200078e020c */
[----:B------:R-:W-:Y:S01]  /*0800*/  VOTEU.ALL UP2, P1 ;  /* 0x00000000003f7886 */ /* 0x000fe20000840000 */
[----:B------:R-:W-:Y:S01]  /*0810*/  FMUL R11, R11, UR4 ;  /* 0x000000040b0b7c20 */ /* 0x000fe20008400000 */
[----:B------:R-:W-:Y:S01]  /*0820*/  LEA.HI R2, R2, R5, RZ, 0x2 ;  /* 0x0000000502027211 */ /* 0x000fe200078f10ff */
[----:B------:R-:W-:Y:S01]  /*0830*/  UMOV UR4, 0x20 ;  /* 0x0000002000047882 */ /* 0x000fe20000000000 */
[----:B------:R-:W-:Y:S01]  /*0840*/  LEA.HI R8, R9, R9, RZ, 0x1 ;  /* 0x0000000909087211 */ /* 0x000fe200078f08ff */
[----:B------:R-:W3:Y:S01]  /*0850*/  @!UP2 S2UR UR10, SR_CgaCtaId ;  /* 0x00000000000aa9c3 */ /* 0x000ee20000008800 */
[----:B0-----:R-:W-:Y:S01]  /*0860*/  IMAD.MOV R13, RZ, RZ, -R13 ;  /* 0x000000ffff0d7224 */ /* 0x001fe200078e0a0d */
[----:B------:R-:W0:Y:S01]  /*0870*/  F2I.U32.TRUNC.NTZ R11, R11 ;  /* 0x0000000b000b7305 */ /* 0x000e22000020f000 */
[----:B------:R-:W-:Y:S01]  /*0880*/  LOP3.LUT R8, R8, 0xfffffffe, RZ, 0xc0, !PT ;  /* 0xfffffffe08087812 */ /* 0x000fe200078ec0ff */
[----:B------:R-:W-:-:S04]  /*0890*/  @!UP1 UIADD3 UR4, -UR4, 0x100000, URZ ;  /* 0x0010000004049890 */ /* 0x000fc8000fffe13f */
[----:B------:R-:W-:Y:S02]  /*08a0*/  @!UP1 USHF.L.U32 UR5, UR4, 0xb, URZ ;  /* 0x0000000b04059899 */ /* 0x000fe4000800063f */
[----:B------:R-:W-:Y:S01]  /*08b0*/  @!UP1 USHF.L.U32 UR4, UR4, 0x1, URZ ;  /* 0x0000000104049899 */ /* 0x000fe2000800063f */
[----:B-----5:R-:W-:Y:S01]  /*08c0*/  IMAD R21, R14, R13, UR12 ;  /* 0x0000000c0e157e24 */ /* 0x020fe2000f8e020d */
[----:B------:R-:W-:Y:S01]  /*08d0*/  LOP3.LUT R2, R2, 0xfffffffc, RZ, 0xc0, !PT ;  /* 0xfffffffc02027812 */ /* 0x000fe200078ec0ff */
[----:B------:R-:W-:Y:S01]  /*08e0*/  @!UP2 UMOV UR9, 0x400 ;  /* 0x000004000009a882 */ /* 0x000fe20000000000 */
[----:B------:R-:W-:Y:S01]  /*08f0*/  IMAD.IADD R8, R9, 0x1, -R8 ;  /* 0x0000000109087824 */ /* 0x000fe200078e0a08 */
[----:B------:R-:W-:Y:S01]  /*0900*/  VOTEU.ALL UP3, P1 ;  /* 0x00000000003f7886 */ /* 0x000fe20000860000 */
[----:B------:R-:W-:Y:S01]  /*0910*/  VOTEU.ALL UP4, P1 ;  /* 0x00000000003f7886 */ /* 0x000fe20000880000 */
[----:B------:R-:W-:Y:S01]  /*0920*/  IMAD.IADD R5, R5, 0x1, -R2 ;  /* 0x0000000105057824 */ /* 0x000fe200078e0a02 */
[----:B------:R-:W-:Y:S01]  /*0930*/  VOTEU.ALL UP5, P1 ;  /* 0x00000000003f7886 */ /* 0x000fe200008a0000 */
[----:B------:R-:W-:Y:S01]  /*0940*/  ISETP.NE.AND P3, PT, R8, R21, PT ;  /* 0x000000150800720c */ /* 0x000fe20003f65270 */
[----:B------:R-:W-:Y:S01]  /*0950*/  IMAD.SHL.U32 R2, R9, 0x4, RZ ;  /* 0x0000000409027824 */ /* 0x000fe200078e00ff */
[----:B------:R-:W-:Y:S01]  /*0960*/  ISETP.EQ.U32.AND P2, PT, R15, 0x1, PT ;  /* 0x000000010f00780c */ /* 0x000fe20003f42070 */
[----:B-1----:R-:W-:Y:S01]  /*0970*/  @!UP1 ULEA UR8, UR7, UR6, 0x18 ;  /* 0x0000000607089291 */ /* 0x002fe2000f8ec03f */
[----:B0-----:R-:W-:Y:S01]  /*0980*/  IMAD.MOV R20, RZ, RZ, -R11 ;  /* 0x000000ffff147224 */ /* 0x001fe200078e0a0b */
[----:B------:R-:W-:-:S04]  /*0990*/  @!UP2 UIADD3 UR6, -UR11, 0x100000, URZ ;  /* 0x001000000b06a890 */ /* 0x000fc8000fffe13f */
[----:B------:R-:W-:Y:S02]  /*09a0*/  @!UP2 USHF.L.U32 UR7, UR6, 0xb, URZ ;  /* 0x0000000b0607a899 */ /* 0x000fe4000800063f */
[----:B------:R-:W-:Y:S01]  /*09b0*/  @!UP2 USHF.L.U32 UR6, UR6, 0x1, URZ ;  /* 0x000000010606a899 */ /* 0x000fe2000800063f */
[----:B------:R-:W-:Y:S01]  /*09c0*/  LOP3.LUT R155, R9, 0xc, R2, 0x78, !PT ;  /* 0x0000000c099b7812 */ /* 0x000fe200078e7802 */
[----:B------:R-:W-:Y:S01]  /*09d0*/  VOTEU.ALL UP0, P0 ;  /* 0x00000000003f7886 */ /* 0x000fe20000000000 */
[----:B------:R-:W-:Y:S01]  /*09e0*/  VOTEU.ALL UP1, P0 ;  /* 0x00000000003f7886 */ /* 0x000fe20000020000 */
[----:B--2---:R-:W-:Y:S01]  /*09f0*/  IMAD R9, R25, R20, R6 ;  /* 0x0000001419097224 */ /* 0x004fe200078e0206 */
[----:B------:R-:W-:Y:S01]  /*0a00*/  LOP3.LUT P0, RZ, R3, 0x7, RZ, 0xc0, !PT ;  /* 0x0000000703ff7812 */ /* 0x000fe2000780c0ff */
[----:B---3--:R-:W-:Y:S01]  /*0a10*/  @!UP2 ULEA UR9, UR10, UR9, 0x18 ;  /* 0x000000090a09a291 */ /* 0x008fe2000f8ec03f */
[----:B------:R0:W1:Y:S01]  /*0a20*/  SHFL.IDX PT, R14, R7, RZ, 0x1f ;  /* 0x00001fff070e7589 */ /* 0x00006200000e0000 */
[----:B------:R-:W-:Y:S01]  /*0a30*/  VOTEU.ALL UP2, P1 ;  /* 0x00000000003f7886 */ /* 0x000fe20000840000 */
[----:B------:R-:W-:-:S02]  /*0a40*/  @P3 LEA.HI R2, R155, R155, RZ, 0x1 ;  /* 0x0000009b9b023211 */ /* 0x000fc400078f08ff */
[----:B------:R-:W2:Y:S02]  /*0a50*/  FENCE.VIEW.ASYNC.S ;  /* 0x00000000000073c6 */ /* 0x000ea40000000000 */
[----:B--2---:R0:W2:Y:S01]  /*0a60*/  @!UP0 SYNCS.EXCH.64 URZ, [UR8+0x190], UR4 ;  /* 0x00019004083f85b2 */ /* 0x0040a20008000100 */
[C---:B------:R-:W-:Y:S02]  /*0a70*/  ISETP.NE.AND P1, PT, R5.reuse, 0x3, PT ;  /* 0x000000030500780c */ /* 0x040fe40003f25270 */
[----:B------:R-:W-:Y:S02]  /*0a80*/  @P3 SHF.R.S32.HI R2, RZ, 0x1, R2 ;  /* 0x00000001ff023819 */ /* 0x000fe40000011402 */
[----:B------:R-:W-:Y:S02]  /*0a90*/  ISETP.EQ.OR P1, PT, R5, RZ, !P1 ;  /* 0x000000ff0500720c */ /* 0x000fe40004f22670 */
[----:B------:R-:W-:Y:S02]  /*0aa0*/  @P3 ISETP.NE.AND P5, PT, R2, R9, PT ;  /* 0x000000090200320c */ /* 0x000fe40003fa5270 */
[----:B------:R-:W-:-:S02]  /*0ab0*/  ISETP.LT.U32.AND P0, PT, R155, 0x2, !P0 ;  /* 0x000000029b00780c */ /* 0x000fc40004701070 */
[----:B------:R-:W-:Y:S02]  /*0ac0*/  ISETP.EQ.AND P1, PT, R10, RZ, P1 ;  /* 0x000000ff0a00720c */ /* 0x000fe40000f22270 */
[----:B------:R-:W-:Y:S02]  /*0ad0*/  SEL R9, RZ, 0x1, !P0 ;  /* 0x00000001ff097807 */ /* 0x000fe40004000000 */
[----:B------:R-:W-:Y:S01]  /*0ae0*/  @P3 SEL R154, RZ, 0x1, P5 ;  /* 0x00000001ff9a3807 */ /* 0x000fe20002800000 */
[----:B------:R0:W3:Y:S01]  /*0af0*/  @!UP1 SYNCS.EXCH.64 URZ, [UR8+0x198], UR4 ;  /* 0x00019804083f95b2 */ /* 0x0000e20008000100 */
[----:B------:R-:W-:Y:S01]  /*0b00*/  NOP ;  /* 0x0000000000007918 */ /* 0x000fe20000000000 */
[----:B------:R-:W-:Y:S02]  /*0b10*/  SEL R16, RZ, 0x1, !P1 ;  /* 0x00000001ff107807 */ /* 0x000fe40004800000 */
[----:B------:R-:W-:Y:S02]  /*0b20*/  LOP3.LUT R154, R154, R9, RZ, 0xc0, !PT ;  /* 0x000000099a9a7212 */ /* 0x000fe400078ec0ff */
[----:B------:R-:W-:Y:S01]  /*0b30*/  SEL R16, R16, 0x2, P6 ;  /* 0x0000000210107807 */ /* 0x000fe20003000000 */
[----:B------:R0:W4:Y:S01]  /*0b40*/  @!UP2 SYNCS.EXCH.64 URZ, [UR9+0x170], UR6 ;  /* 0x00017006093fa5b2 */ /* 0x0001220008000100 */
[----:B------:R0:W0:Y:S01]  /*0b50*/  @!UP3 SYNCS.EXCH.64 URZ, [UR9+0x178], UR6 ;  /* 0x00017806093fb5b2 */ /* 0x0000220008000100 */
[----:B------:R0:W0:Y:S01]  /*0b60*/  @!UP4 SYNCS.EXCH.64 URZ, [UR9+0x180], UR6 ;  /* 0x00018006093fc5b2 */ /* 0x0000220008000100 */
[----:B------:R0:W0:Y:S01]  /*0b70*/  @!UP5 SYNCS.EXCH.64 URZ, [UR9+0x188], UR6 ;  /* 0x00018806093fd5b2 */ /* 0x0000220008000100 */
[----:B------:R-:W-:Y:S01]  /*0b80*/  NOP ;  /* 0x0000000000007918 */ /* 0x000fe20000000000 */
[----:B-12---:R-:W-:Y:S05]  /*0b90*/  @!P2 BRA `(.L_x_4) ;  /* 0x000000000008a947 */ /* 0x006fea0003800000 */
[----:B0--34-:R-:W-:Y:S01]  /*0ba0*/  UCGABAR_ARV ;  /* 0x00000000000079c7 */ /* 0x019fe20008000000 */
[----:B------:R-:W-:Y:S05]  /*0bb0*/  BRA `(.L_x_5) ;  /* 0x0000000000047947 */ /* 0x000fea0003800000 */
.L_x_4:
[----:B0--34-:R-:W-:Y:S01]  /*0bc0*/  NOP ;  /* 0x0000000000007918 */ /* 0x019fe20000000000 */
.L_x_5:
[----:B------:R-:W-:Y:S01]  /*0bd0*/  ULDC.64 UR4, c[0x0][0x598] ;  /* 0x0001660000047ab9 */ /* 0x000fe20000000a00 */
[----:B------:R-:W-:Y:S01]  /*0be0*/  ULDC.64 UR36, c[0x0][0x208] ;  /* 0x0000820000247ab9 */ /* 0x000fe20000000a00 */
[----:B------:R-:W-:-:S04]  /*0bf0*/  ISETP.NE.U32.AND P0, PT, RZ, UR4, PT ;  /* 0x00000004ff007c0c */ /* 0x000fc8000bf05070 */
[----:B------:R-:W-:-:S13]  /*0c00*/  ISETP.NE.AND.EX P0, PT, RZ, UR5, PT, P0 ;  /* 0x00000005ff007c0c */ /* 0x000fda000bf05300 */
[----:B------:R-:W-:Y:S05]  /*0c10*/  @!P0 BRA `(.L_x_6) ;  /* 0x00000000001c8947 */ /* 0x000fea0003800000 */
[----:B------:R-:W0:Y:S02]  /*0c20*/  LDC.64 R8, c[0x0][0x598] ;  /* 0x00016600ff087b82 */ /* 0x000e240000000a00 */
[----:B0-----:R-:W2:Y:S02]  /*0c30*/  LDG.E.64 R8, desc[UR36][R8.64] ;  /* 0x0000002408087981 */ /* 0x001ea4000c1e1b00 */
[----:B--2---:R-:W-:-:S04]  /*0c40*/  ISETP.NE.U32.AND P0, PT, R8, RZ, PT ;  /* 0x000000ff0800720c */ /* 0x004fc80003f05070 */
[----:B------:R-:W-:-:S13]  /*0c50*/  ISETP.NE.AND.EX P0, PT, R9, RZ, PT, P0 ;  /* 0x000000ff0900720c */ /* 0x000fda0003f05300 */
[----:B------:R-:W-:Y:S05]  /*0c60*/  @!P0 BRA `(.L_x_6) ;  /* 0x0000000000088947 */ /* 0x000fea0003800000 */
[----:B------:R0:W5:Y:S01]  /*0c70*/  LD.E R153, desc[UR36][R8.64] ;  /* 0x0000002408997980 */ /* 0x000162000c101900 */
[----:B------:R-:W-:Y:S05]  /*0c80*/  BRA `(.L_x_7) ;  /* 0x0000000000247947 */ /* 0x000fea0003800000 */
.L_x_6:
[----:B------:R-:W-:Y:S02]  /*0c90*/  ULDC.64 UR4, c[0x0][0x588] ;  /* 0x0001620000047ab9 */ /* 0x000fe40000000a00 */
[----:B------:R-:W-:-:S04]  /*0ca0*/  ISETP.NE.U32.AND P0, PT, RZ, UR4, PT ;  /* 0x00000004ff007c0c */ /* 0x000fc8000bf05070 */
[----:B------:R-:W-:-:S13]  /*0cb0*/  ISETP.NE.AND.EX P0, PT, RZ, UR5, PT, P0 ;  /* 0x00000005ff007c0c */ /* 0x000fda000bf05300 */
[----:B------:R-:W-:Y:S05]  /*0cc0*/  @!P0 BRA `(.L_x_8) ;  /* 0x00000000000c8947 */ /* 0x000fea0003800000 */
[----:B------:R-:W0:Y:S02]  /*0cd0*/  LDC.64 R8, c[0x0][0x588] ;  /* 0x00016200ff087b82 */ /* 0x000e240000000a00 */
[----:B0-----:R1:W5:Y:S01]  /*0ce0*/  LDG.E R153, desc[UR36][R8.64] ;  /* 0x0000002408997981 */ /* 0x001362000c1e1900 */
[----:B------:R-:W-:Y:S05]  /*0cf0*/  BRA `(.L_x_7) ;  /* 0x0000000000087947 */ /* 0x000fea0003800000 */
.L_x_8:
[----:B------:R-:W-:Y:S02]  /*0d00*/  ULDC UR4, c[0x0][0x580] ;  /* 0x0001600000047ab9 */ /* 0x000fe40000000800 */
[----:B------:R-:W-:-:S07]  /*0d10*/  IMAD.U32 R153, RZ, RZ, UR4 ;  /* 0x00000004ff997e24 */ /* 0x000fce000f8e00ff */
.L_x_7:
[----:B------:R-:W-:Y:S02]  /*0d20*/  ULDC.64 UR4, c[0x0][0x5a0] ;  /* 0x0001680000047ab9 */ /* 0x000fe40000000a00 */
[----:B------:R-:W-:-:S04]  /*0d30*/  ISETP.NE.U32.AND P0, PT, RZ, UR4, PT ;  /* 0x00000004ff007c0c */ /* 0x000fc8000bf05070 */
[----:B------:R-:W-:-:S13]  /*0d40*/  ISETP.NE.AND.EX P0, PT, RZ, UR5, PT, P0 ;  /* 0x00000005ff007c0c */ /* 0x000fda000bf05300 */
[----:B------:R-:W-:Y:S05]  /*0d50*/  @!P0 BRA `(.L_x_9) ;  /* 0x00000000001c8947 */ /* 0x000fea0003800000 */
[----:B01----:R-:W0:Y:S02]  /*0d60*/  LDC.64 R8, c[0x0][0x5a0] ;  /* 0x00016800ff087b82 */ /* 0x003e240000000a00 */
[----:B0-----:R-:W2:Y:S02]  /*0d70*/  LDG.E.64 R8, desc[UR36][R8.64] ;  /* 0x0000002408087981 */ /* 0x001ea4000c1e1b00 */
[----:B--2---:R-:W-:-:S04]  /*0d80*/  ISETP.NE.U32.AND P0, PT, R8, RZ, PT ;  /* 0x000000ff0800720c */ /* 0x004fc80003f05070 */
[----:B------:R-:W-:-:S13]  /*0d90*/  ISETP.NE.AND.EX P0, PT, R9, RZ, PT, P0 ;  /* 0x000000ff0900720c */ /* 0x000fda0003f05300 */
[----:B------:R-:W-:Y:S05]  /*0da0*/  @!P0 BRA `(.L_x_9) ;  /* 0x0000000000088947 */ /* 0x000fea0003800000 */
[----:B------:R0:W5:Y:S01]  /*0db0*/  LD.E R152, desc[UR36][R8.64] ;  /* 0x0000002408987980 */ /* 0x000162000c101900 */
[----:B------:R-:W-:Y:S05]  /*0dc0*/  BRA `(.L_x_10) ;  /* 0x0000000000247947 */ /* 0x000fea0003800000 */
.L_x_9:
[----:B------:R-:W-:Y:S02]  /*0dd0*/  ULDC.64 UR4, c[0x0][0x590] ;  /* 0x0001640000047ab9 */ /* 0x000fe40000000a00 */
[----:B------:R-:W-:-:S04]  /*0de0*/  ISETP.NE.U32.AND P0, PT, RZ, UR4, PT ;  /* 0x00000004ff007c0c */ /* 0x000fc8000bf05070 */
[----:B------:R-:W-:-:S13]  /*0df0*/  ISETP.NE.AND.EX P0, PT, RZ, UR5, PT, P0 ;  /* 0x00000005ff007c0c */ /* 0x000fda000bf05300 */
[----:B------:R-:W-:Y:S05]  /*0e00*/  @!P0 BRA `(.L_x_11) ;  /* 0x00000000000c8947 */ /* 0x000fea0003800000 */
[----:B01----:R-:W0:Y:S02]  /*0e10*/  LDC.64 R8, c[0x0][0x590] ;  /* 0x00016400ff087b82 */ /* 0x003e240000000a00 */
[----:B0-----:R1:W5:Y:S01]  /*0e20*/  LDG.E R152, desc[UR36][R8.64] ;  /* 0x0000002408987981 */ /* 0x001362000c1e1900 */
[----:B------:R-:W-:Y:S05]  /*0e30*/  BRA `(.L_x_10) ;  /* 0x0000000000087947 */ /* 0x000fea0003800000 */
.L_x_11:
[----:B------:R-:W-:Y:S02]  /*0e40*/  ULDC UR4, c[0x0][0x584] ;  /* 0x0001610000047ab9 */ /* 0x000fe40000000800 */
[----:B------:R-:W-:-:S07]  /*0e50*/  IMAD.U32 R152, RZ, RZ, UR4 ;  /* 0x00000004ff987e24 */ /* 0x000fce000f8e00ff */
.L_x_10:
[----:B------:R-:W2:Y:S01]  /*0e60*/  LDC R2, c[0x0][0x65c] ;  /* 0x00019700ff027b82 */ /* 0x000ea20000000800 */
[----:B------:R-:W-:Y:S01]  /*0e70*/  ULDC UR6, c[0x0][0x28c] ;  /* 0x0000a30000067ab9 */ /* 0x000fe20000000800 */
[----:B------:R-:W-:Y:S01]  /*0e80*/  ISETP.NE.AND P0, PT, R10, 0x2, PT ;  /* 0x000000020a00780c */ /* 0x000fe20003f05270 */
[----:B------:R-:W-:Y:S01]  /*0e90*/  UIADD3 UR6, UR6, 0x1f, URZ ;  /* 0x0000001f06067890 */ /* 0x000fe2000fffe03f */
[----:B01----:R-:W-:Y:S01]  /*0ea0*/  IMAD.U32 R8, RZ, RZ, UR12 ;  /* 0x0000000cff087e24 */ /* 0x003fe2000f8e00ff */
[----:B------:R-:W-:Y:S01]  /*0eb0*/  UMOV UR39, URZ ;  /* 0x0000003f00277c82 */ /* 0x000fe20008000000 */
[----:B------:R-:W-:Y:S01]  /*0ec0*/  IMAD.MOV.U32 R9, RZ, RZ, RZ ;  /* 0x000000ffff097224 */ /* 0x000fe200078e00ff */
[----:B------:R-:W-:Y:S01]  /*0ed0*/  USHF.R.S32.HI UR7, URZ, 0x1f, UR6 ;  /* 0x0000001f3f077899 */ /* 0x000fe20008011406 */
[----:B------:R-:W-:Y:S01]  /*0ee0*/  UMOV UR38, URZ ;  /* 0x0000003f00267c82 */ /* 0x000fe20008000000 */
[----:B------:R-:W-:Y:S02]  /*0ef0*/  ULDC.64 UR8, c[0x0][0x650] ;  /* 0x0001940000087ab9 */ /* 0x000fe40000000a00 */
[----:B------:R-:W-:-:S04]  /*0f00*/  ULEA.HI UR7, UR7, UR6, URZ, 0x5 ;  /* 0x0000000607077291 */ /* 0x000fc8000f8f283f */
[----:B------:R-:W-:Y:S01]  /*0f10*/  USHF.R.S32.HI UR40, URZ, 0x5, UR7 ;  /* 0x000000053f287899 */ /* 0x000fe20008011407 */
[----:B--2---:R-:W-:-:S13]  /*0f20*/  ISETP.NE.AND P1, PT, R2, 0x1, PT ;  /* 0x000000010200780c */ /* 0x004fda0003f25270 */
[----:B------:R-:W0:Y:S01]  /*0f30*/  @P1 LDC R19, c[0x0][0x10] ;  /* 0x00000400ff131b82 */ /* 0x000e220000000800 */
[----:B------:R-:W-:Y:S02]  /*0f40*/  @P1 IMAD.MOV.U32 R7, RZ, RZ, RZ ;  /* 0x000000ffff071224 */ /* 0x000fe400078e00ff */
[----:B------:R-:W-:-:S05]  /*0f50*/  @P1 IMAD.MOV.U32 R17, RZ, RZ, RZ ;  /* 0x000000ffff111224 */ /* 0x000fca00078e00ff */
[----:B------:R-:W1:Y:S01]  /*0f60*/  @!P1 LDC R11, c[0x0][0xc] ;  /* 0x00000300ff0b9b82 */ /* 0x000e620000000800 */
[----:B------:R-:W-:Y:S01]  /*0f70*/  ULDC UR4, c[0x0][0xc] ;  /* 0x0000030000047ab9 */ /* 0x000fe20000000800 */
[----:B------:R-:W-:Y:S02]  /*0f80*/  ULDC UR5, c[0x0][0x10] ;  /* 0x0000040000057ab9 */ /* 0x000fe40000000800 */
[----:B------:R-:W-:-:S04]  /*0f90*/  UIMAD.WIDE.U32 UR4, UR4, UR5, URZ ;  /* 0x00000005040472a5 */ /* 0x000fc8000f8e003f */
[----:B------:R-:W2:Y:S01]  /*0fa0*/  LDC R2, c[0x0][0x14] ;  /* 0x00000500ff027b82 */ /* 0x000ea20000000800 */
[----:B0-----:R-:W-:-:S04]  /*0fb0*/  @P1 IMAD.WIDE.U32 R18, R19, UR12, R6 ;  /* 0x0000000c13121c25 */ /* 0x001fc8000f8e0006 */
[----:B------:R-:W-:Y:S02]  /*0fc0*/  @P1 IMAD.IADD R17, R19, 0x1, R17 ;  /* 0x0000000113111824 */ /* 0x000fe400078e0211 */
[----:B-1----:R-:W-:-:S04]  /*0fd0*/  @!P1 IMAD.WIDE.U32 R8, R6, R11, R8 ;  /* 0x0000000b06089225 */ /* 0x002fc800078e0008 */
[----:B------:R-:W-:Y:S02]  /*0fe0*/  @!P1 IMAD.MOV.U32 R18, RZ, RZ, R8 ;  /* 0x000000ffff129224 */ /* 0x000fe400078e0008 */
[----:B------:R-:W-:Y:S02]  /*0ff0*/  @!P1 IMAD.MOV.U32 R17, RZ, RZ, R9 ;  /* 0x000000ffff119224 */ /* 0x000fe400078e0009 */
[----:B--2---:R-:W-:-:S04]  /*1000*/  IMAD.WIDE.U32 R12, R2, UR4, RZ ;  /* 0x00000004020c7c25 */ /* 0x004fc8000f8e00ff */
[----:B------:R-:W-:Y:S01]  /*1010*/  IMAD R23, R2, UR5, RZ ;  /* 0x0000000502177c24 */ /* 0x000fe2000f8e02ff */
[----:B------:R0:W-:Y:S03]  /*1020*/  STL.64 [R1], R12 ;  /* 0x0000000c01007387 */ /* 0x0001e60000100a00 */
[----:B------:R-:W-:Y:S01]  /*1030*/  IMAD.IADD R23, R13, 0x1, R23 ;  /* 0x000000010d177824 */ /* 0x000fe200078e0217 */
[----:B------:R-:W-:Y:S06]  /*1040*/  @P0 BRA `(.L_x_12) ;  /* 0x0000000000200947 */ /* 0x000fec0003800000 */
[----:B------:R-:W-:Y:S01]  /*1050*/  UISETP.GE.U32.AND UP0, UPT, UR40, 0x16, UPT ;  /* 0x000000162800788c */ /* 0x000fe2000bf06070 */
[----:B------:R-:W-:Y:S01]  /*1060*/  IADD3 R18, P0, R18, R12, RZ ;  /* 0x0000000c12127210 */ /* 0x000fe20007f1e0ff */
[----:B------:R-:W-:Y:S01]  /*1070*/  UIMAD.WIDE.U32 UR4, UR40, -0x45d1745d, URZ ;  /* 0xba2e8ba3280478a5 */ /* 0x000fe2000f8e003f */
[----:B------:R-:W-:-:S03]  /*1080*/  UMOV UR38, URZ ;  /* 0x0000003f00267c82 */ /* 0x000fc60008000000 */
[----:B------:R-:W-:Y:S01]  /*1090*/  USHF.R.U32.HI UR4, URZ, 0x4, UR5 ;  /* 0x000000043f047899 */ /* 0x000fe20008011605 */
[----:B------:R-:W-:-:S03]  /*10a0*/  IMAD.X R17, R23, 0x1, R17, P0 ;  /* 0x0000000117117824 */ /* 0x000fc600000e0611 */
[----:B------:R-:W-:Y:S02]  /*10b0*/  UIMAD UR39, UR4, -0x16, UR40 ;  /* 0xffffffea042778a4 */ /* 0x000fe4000f8e0228 */
[----:B------:R-:W-:-:S12]  /*10c0*/  @UP0 ULOP3.LUT UR38, UR4, 0x1, URZ, 0xc0, !UPT ;  /* 0x0000000104260892 */ /* 0x000fd8000f8ec03f */
.L_x_12:
[----:B------:R-:W-:Y:S01]  /*10d0*/  ISETP.GE.U32.AND P0, PT, R18, UR8, PT ;  /* 0x0000000812007c0c */ /* 0x000fe2000bf06070 */
[----:B------:R-:W-:Y:S01]  /*10e0*/  IMAD.MOV.U32 R19, RZ, RZ, -0x1 ;  /* 0xffffffffff137424 */ /* 0x000fe200078e00ff */
[----:B------:R-:W-:Y:S01]  /*10f0*/  PRMT R8, RZ, 0x7610, R8 ;  /* 0x00007610ff087816 */ /* 0x000fe20000000008 */
[----:B------:R-:W-:Y:S01]  /*1100*/  IMAD.MOV.U32 R22, RZ, RZ, -0x1 ;  /* 0xffffffffff167424 */ /* 0x000fe200078e00ff */
[----:B------:R-:W-:Y:S01]  /*1110*/  ISETP.GE.U32.AND.EX P0, PT, R17, UR9, PT, P0 ;  /* 0x0000000911007c0c */ /* 0x000fe2000bf06100 */
[----:B------:R-:W-:-:S12]  /*1120*/  IMAD.MOV.U32 R2, RZ, RZ, -0x1 ;  /* 0xffffffffff027424 */ /* 0x000fd800078e00ff */
[----:B------:R-:W-:Y:S05]  /*1130*/  @P0 BRA `(.L_x_13) ;  /* 0x00000004002c0947 */ /* 0x000fea0003800000 */
[----:B------:R-:W1:Y:S01]  /*1140*/  LDC.64 R26, c[0x0][0x628] ;  /* 0x00018a00ff1a7b82 */ /* 0x000e620000000a00 */
[----:B------:R-:W-:Y:S02]  /*1150*/  IMAD.MOV.U32 R8, RZ, RZ, R18 ;  /* 0x000000ffff087224 */ /* 0x000fe400078e0012 */
[----:B------:R-:W-:-:S05]  /*1160*/  IMAD.MOV.U32 R9, RZ, RZ, R17 ;  /* 0x000000ffff097224 */ /* 0x000fca00078e0011 */
[----:B------:R-:W2:Y:S08]  /*1170*/  LDC R2, c[0x0][0x630] ;  /* 0x00018c00ff027b82 */ /* 0x000eb00000000800 */
[----:B------:R-:W3:Y:S01]  /*1180*/  LDC.64 R28, c[0x0][0x620] ;  /* 0x00018800ff1c7b82 */ /* 0x000ee20000000a00 */
[----:B-1----:R-:W-:-:S04]  /*1190*/  ISETP.NE.U32.AND P0, PT, R26, RZ, PT ;  /* 0x000000ff1a00720c */ /* 0x002fc80003f05070 */
[----:B------:R-:W-:-:S13]  /*11a0*/  ISETP.NE.AND.EX P0, PT, R27, RZ, PT, P0 ;  /* 0x000000ff1b00720c */ /* 0x000fda0003f05300 */
[----:B--23--:R-:W-:Y:S05]  /*11b0*/  @!P0 BRA `(.L_x_14) ;  /* 0x0000000000288947 */ /* 0x00cfea0003800000 */
[----:B0-----:R-:W0:Y:S02]  /*11c0*/  LDC R13, c[0x0][0x634] ;  /* 0x00018d00ff0d7b82 */ /* 0x001e240000000800 */
[----:B0-----:R-:W-:-:S05]  /*11d0*/  IADD3 R13, P0, R18, R13, RZ ;  /* 0x0000000d120d7210 */ /* 0x001fca0007f1e0ff */
[----:B------:R-:W-:-:S04]  /*11e0*/  IMAD.X R15, RZ, RZ, R17, P0 ;  /* 0x000000ffff0f7224 */ /* 0x000fc800000e0611 */
[----:B------:R-:W-:-:S04]  /*11f0*/  IMAD.WIDE.U32 R8, R15, R26, RZ ;  /* 0x0000001a0f087225 */ /* 0x000fc800078e00ff */
[----:B------:R-:W-:-:S04]  /*1200*/  IMAD.WIDE.U32 R10, P0, R13, R27, R8 ;  /* 0x0000001b0d0a7225 */ /* 0x000fc80007800008 */
[----:B------:R-:W-:-:S04]  /*1210*/  IMAD.WIDE.U32 R8, R13, R26, RZ ;  /* 0x0000001a0d087225 */ /* 0x000fc800078e00ff */
[----:B------:R-:W-:Y:S01]  /*1220*/  IMAD.X R13, RZ, RZ, RZ, P0 ;  /* 0x000000ffff0d7224 */ /* 0x000fe200000e06ff */
[----:B------:R-:W-:Y:S01]  /*1230*/  IADD3 RZ, P0, R9, R10, RZ ;  /* 0x0000000a09ff7210 */ /* 0x000fe20007f1e0ff */
[----:B------:R-:W-:-:S04]  /*1240*/  IMAD.MOV.U32 R12, RZ, RZ, R11 ;  /* 0x000000ffff0c7224 */ /* 0x000fc800078e000b */
[----:B------:R-:W-:-:S08]  /*1250*/  IMAD.WIDE.U32.X R8, R15, R27, R12, P0 ;  /* 0x0000001b0f087225 */ /* 0x000fd000000e040c */
.L_x_14:
[----:B------:R-:W1:Y:S01]  /*1260*/  LDC.64 R32, c[0x0][0x640] ;  /* 0x00019000ff207b82 */ /* 0x000e620000000a00 */
[-C--:B------:R-:W-:Y:S01]  /*1270*/  SHF.R.U64 R30, R8, R2.reuse, R9 ;  /* 0x00000002081e7219 */ /* 0x080fe20000001209 */
[----:B------:R-:W-:Y:S01]  /*1280*/  IMAD.MOV.U32 R19, RZ, RZ, R17 ;  /* 0x000000ffff137224 */ /* 0x000fe200078e0011 */
[----:B------:R-:W-:Y:S01]  /*1290*/  SHF.R.U32.HI R2, RZ, R2, R9 ;  /* 0x00000002ff027219 */ /* 0x000fe20000011609 */
[----:B------:R-:W-:Y:S01]  /*12a0*/  IMAD.MOV.U32 R26, RZ, RZ, 0x1 ;  /* 0x00000001ff1a7424 */ /* 0x000fe200078e00ff */
[----:B------:R-:W-:-:S03]  /*12b0*/  IADD3 R11, P0, RZ, -R30, RZ ;  /* 0x8000001eff0b7210 */ /* 0x000fc60007f1e0ff */
[----:B------:R-:W2:Y:S02]  /*12c0*/  LDC R10, c[0x0][0x618] ;  /* 0x00018600ff0a7b82 */ /* 0x000ea40000000800 */
[----:B------:R-:W-:-:S04]  /*12d0*/  IMAD.X R9, RZ, RZ, ~R2, P0 ;  /* 0x000000ffff097224 */ /* 0x000fc800000e0e02 */
[-C--:B------:R-:W-:Y:S02]  /*12e0*/  IMAD R2, R9, R28.reuse, RZ ;  /* 0x0000001c09027224 */ /* 0x080fe400078e02ff */
[----:B0-----:R-:W0:Y:S01]  /*12f0*/  LDC R13, c[0x0][0x608] ;  /* 0x00018200ff0d7b82 */ /* 0x001e220000000800 */
[----:B------:R-:W-:-:S04]  /*1300*/  IMAD.WIDE.U32 R8, R11, R28, R18 ;  /* 0x0000001c0b087225 */ /* 0x000fc800078e0012 */
[----:B------:R-:W-:Y:S02]  /*1310*/  IMAD R11, R11, R29, R2 ;  /* 0x0000001d0b0b7224 */ /* 0x000fe400078e0202 */
[----:B------:R-:W-:Y:S01]  /*1320*/  IMAD.MOV.U32 R2, RZ, RZ, -0x1 ;  /* 0xffffffffff027424 */ /* 0x000fe200078e00ff */
[----:B------:R-:W3:Y:S01]  /*1330*/  LDC R31, c[0x0][0x658] ;  /* 0x00019600ff1f7b82 */ /* 0x000ee20000000800 */
[----:B------:R-:W-:Y:S01]  /*1340*/  IMAD.IADD R9, R9, 0x1, R11 ;  /* 0x0000000109097824 */ /* 0x000fe200078e020b */
[----:B-1----:R-:W-:-:S04]  /*1350*/  ISETP.NE.U32.AND P0, PT, R32, RZ, PT ;  /* 0x000000ff2000720c */ /* 0x002fc80003f05070 */
[----:B------:R-:W-:Y:S02]  /*1360*/  ISETP.NE.AND.EX P0, PT, R33, RZ, PT, P0 ;  /* 0x000000ff2100720c */ /* 0x000fe40003f05300 */
[----:B------:R-:W1:Y:S01]  /*1370*/  LDC R29, c[0x0][0x600] ;  /* 0x00018000ff1d7b82 */ /* 0x000e620000000800 */
[-CC-:B--2---:R-:W-:Y:S02]  /*1380*/  SHF.R.U64 R27, R8, R10.reuse, R9.reuse ;  /* 0x0000000a081b7219 */ /* 0x184fe40000001209 */
[----:B------:R-:W-:-:S05]  /*1390*/  SHF.R.U32.HI R8, RZ, R10, R9 ;  /* 0x0000000aff087219 */ /* 0x000fca0000011609 */
[----:B------:R-:W2:Y:S01]  /*13a0*/  LDC R22, c[0x0][0x648] ;  /* 0x00019200ff167b82 */ /* 0x000ea20000000800 */
[-CC-:B0-----:R-:W-:Y:S02]  /*13b0*/  SHF.R.U64 R34, R27, R13.reuse, R8.reuse ;  /* 0x0000000d1b227219 */ /* 0x181fe40000001208 */
[----:B------:R-:W-:-:S05]  /*13c0*/  SHF.R.U32.HI R8, RZ, R13, R8 ;  /* 0x0000000dff087219 */ /* 0x000fca0000011608 */
[----:B------:R-:W0:Y:S01]  /*13d0*/  LDC R24, c[0x0][0x638] ;  /* 0x00018e00ff187b82 */ /* 0x000e220000000800 */
[-CC-:B---3--:R-:W-:Y:S02]  /*13e0*/  SHF.R.U64 R36, R34, R31.reuse, R8.reuse ;  /* 0x0000001f22247219 */ /* 0x188fe40000001208 */
[-C--:B------:R-:W-:Y:S02]  /*13f0*/  SHF.L.U32 R2, R2, R31.reuse, RZ ;  /* 0x0000001f02027219 */ /* 0x080fe400000006ff */
[----:B------:R-:W-:Y:S01]  /*1400*/  SHF.R.U32.HI R9, RZ, R31, R8 ;  /* 0x0000001fff097219 */ /* 0x000fe20000011608 */
[----:B------:R-:W-:Y:S01]  /*1410*/  IMAD.MOV.U32 R8, RZ, RZ, R36 ;  /* 0x000000ffff087224 */ /* 0x000fe200078e0024 */
[----:B------:R-:W-:Y:S01]  /*1420*/  LOP3.LUT R15, RZ, R2, RZ, 0x33, !PT ;  /* 0x00000002ff0f7212 */ /* 0x000fe200078e33ff */
[----:B------:R-:W3:Y:S01]  /*1430*/  LDC R28, c[0x0][0x610] ;  /* 0x00018400ff1c7b82 */ /* 0x000ee20000000800 */
[----:B------:R-:W-:Y:S05]  /*1440*/  @!P0 BRA `(.L_x_15) ;  /* 0x0000000000288947 */ /* 0x000fea0003800000 */
[----:B------:R-:W4:Y:S02]  /*1450*/  LDC R13, c[0x0][0x64c] ;  /* 0x00019300ff0d7b82 */ /* 0x000f240000000800 */
[----:B----4-:R-:W-:-:S05]  /*1460*/  IADD3 R13, P0, R36, R13, RZ ;  /* 0x0000000d240d7210 */ /* 0x010fca0007f1e0ff */
        /* <DEDUP_REMOVED lines=8> */
.L_x_15:
[----:B--2---:R-:W-:Y:S01]  /*14f0*/  SHF.R.U64 R7, R8, R22, R9 ;  /* 0x0000001608077219 */ /* 0x004fe20000001209 */
[----:B-1----:R-:W-:Y:S01]  /*1500*/  VIADD R8, R29, 0xffffffff ;  /* 0xffffffff1d087836 */ /* 0x002fe20000000000 */
[----:B------:R-:W-:Y:S01]  /*1510*/  SHF.L.U32 R2, R26, R31, RZ ;  /* 0x0000001f1a027219 */ /* 0x000fe200000006ff */
[----:B------:R-:W-:Y:S01]  /*1520*/  @P1 IMAD R21, R25, R20, R6 ;  /* 0x0000001419151224 */ /* 0x000fe200078e0206 */
[----:B------:R-:W-:Y:S01]  /*1530*/  LOP3.LUT R15, R34, R15, RZ, 0xc0, !PT ;  /* 0x0000000f220f7212 */ /* 0x000fe200078ec0ff */
[----:B------:R-:W-:Y:S01]  /*1540*/  IMAD.MOV R9, RZ, RZ, -R7 ;  /* 0x000000ffff097224 */ /* 0x000fe200078e0a07 */
[----:B------:R-:W-:-:S03]  /*1550*/  LOP3.LUT R8, R27, R8, RZ, 0xc0, !PT ;  /* 0x000000081b087212 */ /* 0x000fc600078ec0ff */
[----:B------:R-:W-:Y:S02]  /*1560*/  IMAD R6, R2, R7, R15 ;  /* 0x0000000702067224 */ /* 0x000fe400078e020f */
[----:B0-----:R-:W-:Y:S02]  /*1570*/  IMAD R2, R9, R24, R36 ;  /* 0x0000001809027224 */ /* 0x001fe400078e0224 */
[----:B---3--:R-:W-:Y:S02]  /*1580*/  IMAD R19, R6, R28, R21 ;  /* 0x0000001c06137224 */ /* 0x008fe400078e0215 */
[----:B------:R-:W-:Y:S02]  /*1590*/  IMAD R2, R2, R29, R8 ;  /* 0x0000001d02027224 */ /* 0x000fe400078e0208 */
[----:B------:R-:W-:-:S03]  /*15a0*/  IMAD.MOV.U32 R6, RZ, RZ, 0x1 ;  /* 0x00000001ff067424 */ /* 0x000fc600078e00ff */
[----:B------:R-:W-:Y:S02]  /*15b0*/  SEL R22, R2, R19, !P1 ;  /* 0x0000001302167207 */ /* 0x000fe40004800000 */
[----:B------:R-:W-:Y:S01]  /*15c0*/  SEL R19, R19, R2, !P1 ;  /* 0x0000000213137207 */ /* 0x000fe20004800000 */
[----:B------:R-:W-:Y:S01]  /*15d0*/  IMAD.MOV.U32 R2, RZ, RZ, R30 ;  /* 0x000000ffff027224 */ /* 0x000fe200078e001e */
[----:B------:R-:W-:-:S07]  /*15e0*/  PRMT R8, R6, 0x7610, R8 ;  /* 0x0000761006087816 */ /* 0x000fce0000000008 */
.L_x_13:
[----:B------:R-:W-:Y:S05]  /*15f0*/  @!P2 BRA `(.L_x_16) ;  /* 0x00000000000ca947 */ /* 0x000fea0003800000 */
[----:B------:R-:W-:Y:S01]  /*1600*/  UCGABAR_WAIT ;  /* 0x0000000000007dc7 */ /* 0x000fe20008000000 */
[----:B------:R-:W-:Y:S01]  /*1610*/  CCTL.IVALL ;  /* 0x00000000ff00798f */ /* 0x000fe20002000000 */
[----:B------:R-:W-:Y:S05]  /*1620*/  BRA `(.L_x_17) ;  /* 0x0000000000047947 */ /* 0x000fea0003800000 */
.L_x_16:
[----:B------:R-:W-:Y:S06]  /*1630*/  BAR.SYNC.DEFER_BLOCKING 0x0 ;  /* 0x0000000000007b1d */ /* 0x000fec0000010000 */
.L_x_17:
[----:B------:R-:W-:Y:S05]  /*1640*/  @!P4 BRA `(.L_x_18) ;  /* 0x000000740068c947 */ /* 0x000fea0003800000 */
[----:B------:R-:W-:-:S13]  /*1650*/  ISETP.GT.U32.AND P0, PT, R35, 0x1, PT ;  /* 0x000000012300780c */ /* 0x000fda0003f04070 */
[----:B------:R-:W-:Y:S05]  /*1660*/  @P0 EXIT ;  /* 0x000000000000094d */ /* 0x000fea0003800000 */
.L_x_19:
[----:B------:R-:W-:-:S08]  /*1670*/  NOP ;  /* 0x0000000000007918 */ /* 0x000fd00000000000 */
[----:B------:R-:W1:Y:S02]  /*1680*/  USETMAXREG.TRY_ALLOC.CTAPOOL UP0, 0xe8 ;  /* 0x000000e8000079c8 */ /* 0x000e640008000600 */
[----:B-1----:R-:W-:-:S13]  /*1690*/  PLOP3.LUT P0, PT, PT, PT, UP0, 0x80, 0x0 ;  /* 0x000000000000781c */ /* 0x002fda0003f0f008 */
[----:B------:R-:W-:Y:S05]  /*16a0*/  @!P0 BRA `(.L_x_19) ;  /* 0xfffffffc00f08947 */ /* 0x000fea000383ffff */
[----:B------:R-:W-:-:S13]  /*16b0*/  LOP3.LUT P0, RZ, R8, 0xff, RZ, 0xc0, !PT ;  /* 0x000000ff08ff7812 */ /* 0x000fda000780c0ff */
[----:B------:R-:W-:Y:S05]  /*16c0*/  @!P0 EXIT ;  /* 0x000000000000894d */ /* 0x000fea0003800000 */
[----:B------:R-:W1:Y:S01]  /*16d0*/  S2UR UR4, SR_CgaCtaId ;  /* 0x00000000000479c3 */ /* 0x000e620000008800 */
[----:B------:R-:W-:Y:S01]  /*16e0*/  VIADD R14, R14, 0xffffffff ;  /* 0xffffffff0e0e7836 */ /* 0x000fe20000000000 */
[CC--:B------:R-:W-:Y:S01]  /*16f0*/  LEA.HI R4, R0.reuse, R3.reuse, RZ, 0x2 ;  /* 0x0000000300047211 */ /* 0x0c0fe200078f10ff */
[----:B------:R-:W-:Y:S01]  /*1700*/  UMOV UR41, 0x400 ;  /* 0x0000040000297882 */ /* 0x000fe20000000000 */
[----:B------:R-:W-:Y:S01]  /*1710*/  LEA.HI R0, R0, R3, RZ, 0x5 ;  /* 0x0000000300007211 */ /* 0x000fe200078f28ff */
[----:B------:R-:W-:Y:S01]  /*1720*/  UISETP.LT.AND UP0, UPT, UR40, 0x1, UPT ;  /* 0x000000012800788c */ /* 0x000fe2000bf01270 */
[----:B------:R-:W-:Y:S01]  /*1730*/  R2UR UR42, R14 ;  /* 0x000000000e2a72ca */ /* 0x000fe200000e0000 */
[----:B------:R-:W-:Y:S01]  /*1740*/  ULDC UR5, c[0x0][0x284] ;  /* 0x0000a10000057ab9 */ /* 0x000fe20000000800 */
[--C-:B------:R-:W-:Y:S01]  /*1750*/  SHF.R.S32.HI R156, RZ, 0x2, R4.reuse ;  /* 0x00000002ff9c7819 */ /* 0x100fe20000011404 */
[----:B------:R-:W-:Y:S01]  /*1760*/  USEL UR43, UR40, 0x1, UP0 ;  /* 0x00000001282b7887 */ /* 0x000fe20008000000 */
[----:B------:R-:W-:Y:S01]  /*1770*/  SHF.R.S32.HI R5, RZ, 0x1f, R4 ;  /* 0x0000001fff057819 */ /* 0x000fe20000011404 */
[----:B------:R-:W-:Y:S01]  /*1780*/  USHF.L.U32 UR44, UR40, 0x1, URZ ;  /* 0x00000001282c7899 */ /* 0x000fe2000800063f */
[----:B------:R-:W-:Y:S01]  /*1790*/  LOP3.LUT R158, R4, 0xfffffffc, RZ, 0xc0, !PT ;  /* 0xfffffffc049e7812 */ /* 0x000fe200078ec0ff */
[----:B------:R-:W-:Y:S01]  /*17a0*/  UIADD3 UR43, -UR43, UR40, URZ ;  /* 0x000000282b2b7290 */ /* 0x000fe2000fffe13f */
[----:B------:R-:W-:-:S02]  /*17b0*/  LEA.HI R5, R5, R156, RZ, 0x3 ;  /* 0x0000009c05057211 */ /* 0x000fc400078f18ff */
[----:B------:R-:W-:Y:S01]  /*17c0*/  ISETP.NE.AND P0, PT, R14, RZ, PT ;  /* 0x000000ff0e00720c */ /* 0x000fe20003f05270 */
[----:B------:R-:W-:Y:S01]  /*17d0*/  IMAD.IADD R158, R3, 0x1, -R158 ;  /* 0x00000001039e7824 */ /* 0x000fe200078e0a9e */
[----:B------:R-:W-:Y:S01]  /*17e0*/  LOP3.LUT R5, R5, 0xfffffff8, RZ, 0xc0, !PT ;  /* 0xfffffff805057812 */ /* 0x000fe200078ec0ff */
[----:B------:R-:W-:Y:S01]  /*17f0*/  USHF.L.U32 UR42, UR42, 0x3, URZ ;  /* 0x000000032a2a7899 */ /* 0x000fe2000800063f */
[----:B------:R-:W-:-:S03]  /*1800*/  SEL R165, RZ, 0x1, P0 ;  /* 0x00000001ffa57807 */ /* 0x000fc60000000000 */
[----:B------:R-:W-:Y:S01]  /*1810*/  IMAD.IADD R156, R156, 0x1, -R5 ;  /* 0x000000019c9c7824 */ /* 0x000fe200078e0a05 */
[----:B-1----:R-:W-:Y:S01]  /*1820*/  ULEA UR41, UR4, UR41, 0x18 ;  /* 0x0000002904297291 */ /* 0x002fe2000f8ec03f */
[----:B------:R-:W-:Y:S01]  /*1830*/  SHF.R.S32.HI R5, RZ, 0x5, R0 ;  /* 0x00000005ff057819 */ /* 0x000fe20000011400 */
[----:B------:R-:W-:Y:S02]  /*1840*/  IMAD.U32 R160, RZ, RZ, UR42 ;  /* 0x0000002affa07e24 */ /* 0x000fe4000f8e00ff */
[----:B------:R-:W-:Y:S01]  /*1850*/  UIADD3 UR45, UR41, 0x170, URZ ;  /* 0x00000170292d7890 */ /* 0x000fe2000fffe03f */
[--C-:B------:R-:W-:Y:S01]  /*1860*/  SHF.R.S32.HI R157, RZ, 0x1f, R156.reuse ;  /* 0x0000001fff9d7819 */ /* 0x100fe2000001149c */
[C-C-:B------:R-:W-:Y:S01]  /*1870*/  IMAD R163, R5.reuse, -0x10, -R156.reuse ;  /* 0xfffffff005a37824 */ /* 0x140fe200078e0a9c */
[C---:B------:R-:W-:Y:S02]  /*1880*/  LOP3.LUT R162, R160.reuse, 0x8, RZ, 0xc0, !PT ;  /* 0x00000008a0a27812 */ /* 0x040fe400078ec0ff */
[----:B------:R-:W-:Y:S01]  /*1890*/  LOP3.LUT R160, R160, 0x8, RZ, 0xc, !PT ;  /* 0x00000008a0a07812 */ /* 0x000fe200078e0cff */
[----:B------:R-:W-:Y:S01]  /*18a0*/  IMAD.U32 R159, RZ, RZ, UR45 ;  /* 0x0000002dff9f7e24 */ /* 0x000fe2000f8e00ff */
[----:B------:R-:W-:Y:S01]  /*18b0*/  LOP3.LUT R162, R162, 0x18, RZ, 0x3c, !PT ;  /* 0x00000018a2a27812 */ /* 0x000fe200078e3cff */
[----:B------:R-:W-:-:S04]  /*18c0*/  IMAD.WIDE R156, R5, 0x10, R156 ;  /* 0x00000010059c7825 */ /* 0x000fc800078e029c */
[----:B------:R-:W-:Y:S02]  /*18d0*/  VIADD R161, R159, UR42 ;  /* 0x0000002a9fa17c36 */ /* 0x000fe40008000000 */
[----:B------:R-:W-:-:S07]  /*18e0*/  VIADD R163, R163, UR5 ;  /* 0x00000005a3a37c36 */ /* 0x000fce0008000000 */
.L_x_299:
[----:B------:R-:W-:Y:S01]  /*18f0*/  SHF.L.U32 R0, R165, 0x1f, RZ ;  /* 0x0000001fa5007819 */ /* 0x000fe200000006ff */
[----:B------:R-:W-:Y:S02]  /*1900*/  ULDC UR4, c[0x0][0x28c] ;  /* 0x0000a30000047ab9 */ /* 0x000fe40000000800 */
[----:B------:R-:W-:Y:S01]  /*1910*/  ISETP.LT.AND P1, PT, RZ, UR4, PT ;  /* 0x00000004ff007c0c */ /* 0x000fe2000bf21270 */
[----:B-1----:R-:W1:Y:S02]  /*1920*/  SYNCS.PHASECHK.TRANS64.TRYWAIT P0, [R159+UR42], R0 ;  /* 0x000000009f0075a7 */ /* 0x002e64000800016a */
[----:B-1-34-:R-:W-:Y:S10]  /*1930*/  @!P0 BRA `(.L_x_20) ;  /* 0x0000008c00508947 */ /* 0x01aff40003800000 */
.L_x_339:
[----:B------:R-:W-:Y:S05]  /*1940*/  @P1 BRA `(.L_x_21) ;  /* 0x0000000000401947 */ /* 0x000fea0003800000 */
[----:B-1----:R-:W-:Y:S01]  /*1950*/  MOV R0, 0x0 ;  /* 0x0000000000007802 */ /* 0x002fe20000000f00 */
[----:B------:R-:W-:Y:S01]  /*1960*/  ULDC.64 UR4, c[0x4][0x68] ;  /* 0x01001a0000047ab9 */ /* 0x000fe20000000a00 */
[----:B------:R-:W-:Y:S01]  /*1970*/  ULDC.64 UR6, c[0x4][0x8] ;  /* 0x0100020000067ab9 */ /* 0x000fe20000000a00 */
[----:B------:R-:W-:Y:S01]  /*1980*/  IMAD.U32 R4, RZ, RZ, UR4 ;  /* 0x00000004ff047e24 */ /* 0x000fe2000f8e00ff */
[----:B------:R1:W2:Y:S01]  /*1990*/  LDC.64 R14, c[0x4][R0] ;  /* 0x01000000000e7b82 */ /* 0x0002a20000000a00 */
[----:B------:R-:W-:Y:S01]  /*19a0*/  IMAD.U32 R5, RZ, RZ, UR5 ;  /* 0x00000005ff057e24 */ /* 0x000fe2000f8e00ff */
[----:B------:R-:W-:Y:S01]  /*19b0*/  ULDC.64 UR4, c[0x4][0x70] ;  /* 0x01001c0000047ab9 */ /* 0x000fe20000000a00 */
[----:B------:R-:W-:Y:S02]  /*19c0*/  IMAD.U32 R10, RZ, RZ, UR6 ;  /* 0x00000006ff0a7e24 */ /* 0x000fe4000f8e00ff */
[----:B------:R-:W-:Y:S02]  /*19d0*/  IMAD.U32 R6, RZ, RZ, UR4 ;  /* 0x00000004ff067e24 */ /* 0x000fe4000f8e00ff */
[----:B------:R-:W-:-:S02]  /*19e0*/  IMAD.U32 R7, RZ, RZ, UR5 ;  /* 0x00000005ff077e24 */ /* 0x000fc4000f8e00ff */
[----:B------:R-:W-:Y:S02]  /*19f0*/  IMAD.U32 R11, RZ, RZ, UR7 ;  /* 0x00000007ff0b7e24 */ /* 0x000fe4000f8e00ff */
[----:B------:R-:W-:Y:S02]  /*1a00*/  IMAD.MOV.U32 R8, RZ, RZ, 0x1e1 ;  /* 0x000001e1ff087424 */ /* 0x000fe400078e00ff */
[----:B0-----:R-:W-:Y:S02]  /*1a10*/  IMAD.MOV.U32 R12, RZ, RZ, 0x1 ;  /* 0x00000001ff0c7424 */ /* 0x001fe400078e00ff */
[----:B-1----:R-:W-:-:S07]  /*1a20*/  IMAD.MOV.U32 R13, RZ, RZ, RZ ;  /* 0x000000ffff0d7224 */ /* 0x002fce00078e00ff */
[----:B------:R-:W-:-:S07]  /*1a30*/  LEPC R20, `(.L_x_21) ;  /* 0x000000001014794e */ /* 0x000fce0000000000 */
[----:B--2--5:R-:W-:Y:S05]  /*1a40*/  CALL.ABS.NOINC R14 ;  /* 0x000000000e007343 */ /* 0x024fea0003c00000 */
.L_x_21:
[----:B-1----:R-:W-:-:S04]  /*1a50*/  LOP3.LUT R0, R16, 0x1, RZ, 0xfc, !PT ;  /* 0x0000000110007812 */ /* 0x002fc800078efcff */
[----:B------:R-:W-:-:S13]  /*1a60*/  ISETP.NE.AND P0, PT, R0, 0x3, PT ;  /* 0x000000030000780c */ /* 0x000fda0003f05270 */
[----:B------:R-:W-:Y:S05]  /*1a70*/  @!P0 BRA `(.L_x_22) ;  /* 0x0000000000048947 */ /* 0x000fea0003800000 */
[----:B------:R-:W-:Y:S01]  /*1a80*/  BPT.TRAP 0x1 ;  /* 0x000000040000795c */ /* 0x000fe20000300000 */
.L_x_22:
[----:B------:R-:W-:Y:S02]  /*1a90*/  IMAD.U32 R3, RZ, RZ, UR39 ;  /* 0x00000027ff037e24 */ /* 0x000fe4000f8e00ff */
[----:B------:R-:W-:-:S03]  /*1aa0*/  IMAD.U32 R0, RZ, RZ, UR38 ;  /* 0x00000026ff007e24 */ /* 0x000fc6000f8e00ff */
[----:B------:R-:W-:Y:S02]  /*1ab0*/  LEA R3, R3, UR41, 0x3 ;  /* 0x0000002903037c11 */ /* 0x000fe4000f8e18ff */
[----:B------:R-:W-:-:S04]  /*1ac0*/  SHF.L.U32 R0, R0, 0x1f, RZ ;  /* 0x0000001f00007819 */ /* 0x000fc800000006ff */
[----:B------:R1:W2:Y:S01]  /*1ad0*/  SYNCS.PHASECHK.TRANS64.TRYWAIT P1, [R3+URZ], R0 ;  /* 0x00000000030075a7 */ /* 0x0002a2000802017f */
[----:B------:R-:W-:Y:S05]  /*1ae0*/  @!P0 BRA `(.L_x_23) ;  /* 0x0000000000048947 */ /* 0x000fea0003800000 */
[----:B------:R-:W-:Y:S01]  /*1af0*/  BPT.TRAP 0x1 ;  /* 0x000000040000795c */ /* 0x000fe20000300000 */
.L_x_23:
[----:B------:R-:W-:-:S05]  /*1b00*/  IMAD.U32 R4, RZ, RZ, UR43 ;  /* 0x0000002bff047e24 */ /* 0x000fca000f8e00ff */
[----:B------:R-:W-:Y:S01]  /*1b10*/  ISETP.GE.AND P2, PT, R4, 0x1, PT ;  /* 0x000000010400780c */ /* 0x000fe20003f46270 */
[----:B--2---:R-:W-:-:S12]  /*1b20*/  @P1 BRA `(.L_x_24) ;  /* 0x0000000000081947 */ /* 0x004fd80003800000 */
[----:B------:R-:W2:Y:S02]  /*1b30*/  SYNCS.PHASECHK.TRANS64.TRYWAIT P1, [R3+URZ], R0 ;  /* 0x00000000030075a7 */ /* 0x000ea4000802017f */
[----:B--2---:R-:W-:Y:S05]  /*1b40*/  @!P1 BRA `(.L_x_25) ;  /* 0x0000008800e09947 */ /* 0x004fea0003800000 */
.L_x_24:
[----:B------:R-:W-:Y:S05]  /*1b50*/  WARPSYNC.ALL ;  /* 0x0000000000007948 */ /* 0x000fea0003800000 */
[----:B------:R-:W-:Y:S01]  /*1b60*/  UIADD3 UR4, UR41, 0x280, URZ ;  /* 0x0000028029047890 */ /* 0x000fe2000fffe03f */
[----:B------:R-:W-:Y:S01]  /*1b70*/  WARPGROUP.ARRIVE ;  /* 0x00000000000079c5 */ /* 0x000fe20000000000 */
[----:B------:R-:W-:Y:S02]  /*1b80*/  UIADD3 UR5, UR41, 0xb280, URZ ;  /* 0x0000b28029057890 */ /* 0x000fe4000fffe03f */
[----:B------:R-:W-:Y:S02]  /*1b90*/  USHF.R.U32.HI UR4, URZ, 0x4, UR4 ;  /* 0x000000043f047899 */ /* 0x000fe40008011604 */
[----:B------:R-:W-:-:S02]  /*1ba0*/  USHF.R.U32.HI UR5, URZ, 0x4, UR5 ;  /* 0x000000043f057899 */ /* 0x000fc40008011605 */
[----:B------:R-:W-:Y:S02]  /*1bb0*/  ULOP3.LUT UR4, UR4, 0x3fff, URZ, 0xc0, !UPT ;  /* 0x00003fff04047892 */ /* 0x000fe4000f8ec03f */
[----:B------:R-:W-:Y:S02]  /*1bc0*/  ULOP3.LUT UR5, UR5, 0x3fff, URZ, 0xc0, !UPT ;  /* 0x00003fff05057892 */ /* 0x000fe4000f8ec03f */
[----:B------:R-:W-:Y:S02]  /*1bd0*/  ULOP3.LUT UR10, UR4, 0x10000, URZ, 0xfc, !UPT ;  /* 0x00010000040a7892 */ /* 0x000fe4000f8efc3f */
[----:B------:R-:W-:Y:S02]  /*1be0*/  ULOP3.LUT UR9, UR5, 0x10000, URZ, 0xfc, !UPT ;  /* 0x0001000005097892 */ /* 0x000fe4000f8efc3f */
[----:B------:R-:W-:Y:S02]  /*1bf0*/  ULEA UR4, UR39, UR10, 0x7 ;  /* 0x0000000a27047291 */ /* 0x000fe4000f8e383f */
[----:B------:R-:W-:Y:S01]  /*1c00*/  ULEA UR6, UR39, UR9, 0x9 ;  /* 0x0000000927067291 */ /* 0x000fe2000f8e483f */
[----:B------:R-:W-:Y:S01]  /*1c10*/  UMOV UR5, 0xc0000010 ;  /* 0xc000001000057882 */ /* 0x000fe20000000000 */
[----:B------:R-:W-:-:S07]  /*1c20*/  UMOV UR7, 0xc0000010 ;  /* 0xc000001000077882 */ /* 0x000fce0000000000 */
[----:B------:R-:W-:Y:S03]  /*1c30*/  IGMMA.64x256x32.S8.S8 R24, gdesc[UR4], RZ, !UPT, gsb0 ;  /* 0x06600000041879f1 */ /* 0x000fe6000c0410ff */
[----:B------:R-:W-:Y:S02]  /*1c40*/  WARPGROUP.DEPBAR.LE gsb0, 0x0 ;  /* 0x00008000000079c5 */ /* 0x000fe40000010000 */
[----:B------:R-:W-:Y:S05]  /*1c50*/  @!P2 BRA `(.L_x_26) ;  /* 0x0000000000b8a947 */ /* 0x000fea0003800000 */
[----:B------:R-:W-:Y:S01]  /*1c60*/  UIADD3 UR4, UR39, 0x1, URZ ;  /* 0x0000000127047890 */ /* 0x000fe2000fffe03f */
[----:B-12---:R-:W-:Y:S02]  /*1c70*/  IMAD.U32 R0, RZ, RZ, UR43 ;  /* 0x0000002bff007e24 */ /* 0x006fe4000f8e00ff */
[----:B------:R-:W-:Y:S01]  /*1c80*/  IMAD.U32 R3, RZ, RZ, UR39 ;  /* 0x00000027ff037e24 */ /* 0x000fe2000f8e00ff */
[----:B------:R-:W-:-:S04]  /*1c90*/  UISETP.NE.AND UP0, UPT, UR4, 0x16, UPT ;  /* 0x000000160400788c */ /* 0x000fc8000bf05270 */
[----:B------:R-:W-:Y:S02]  /*1ca0*/  USEL UR5, URZ, 0x1, UP0 ;  /* 0x000000013f057887 */ /* 0x000fe40008000000 */
[----:B------:R-:W-:Y:S02]  /*1cb0*/  USEL UR8, UR4, URZ, UP0 ;  /* 0x0000003f04087287 */ /* 0x000fe40008000000 */
[----:B------:R-:W-:-:S06]  /*1cc0*/  ULOP3.LUT UR5, UR38, UR5, URZ, 0x3c, !UPT ;  /* 0x0000000526057292 */ /* 0x000fcc000f8e3c3f */
[----:B------:R-:W-:-:S07]  /*1cd0*/  IMAD.U32 R6, RZ, RZ, UR5 ;  /* 0x00000005ff067e24 */ /* 0x000fce000f8e00ff */
.L_x_33:
[----:B------:R-:W-:Y:S05]  /*1ce0*/  @!P0 BRA `(.L_x_27) ;  /* 0x0000000000048947 */ /* 0x000fea0003800000 */
[----:B------:R-:W-:Y:S01]  /*1cf0*/  BPT.TRAP 0x1 ;  /* 0x000000040000795c */ /* 0x000fe20000300000 */
.L_x_27:
[----:B------:R-:W-:Y:S01]  /*1d00*/  ULEA UR4, UR8, UR41, 0x3 ;  /* 0x0000002908047291 */ /* 0x000fe2000f8e183f */
[----:B------:R-:W-:-:S08]  /*1d10*/  SHF.L.U32 R4, R6, 0x1f, RZ ;  /* 0x0000001f06047819 */ /* 0x000fd000000006ff */
[----:B------:R1:W2:Y:S01]  /*1d20*/  SYNCS.PHASECHK.TRANS64.TRYWAIT P1, [UR4], R4 ;  /* 0x00000004ff0075a7 */ /* 0x0002a20008020144 */
[----:B------:R-:W-:Y:S05]  /*1d30*/  @!P0 BRA `(.L_x_28) ;  /* 0x0000000000048947 */ /* 0x000fea0003800000 */
[----:B------:R-:W-:Y:S01]  /*1d40*/  BPT.TRAP 0x1 ;  /* 0x000000040000795c */ /* 0x000fe20000300000 */
.L_x_28:
[----:B--2---:R-:W-:Y:S05]  /*1d50*/  @P1 BRA `(.L_x_29) ;  /* 0x0000000000081947 */ /* 0x004fea0003800000 */
[----:B------:R-:W2:Y:S02]  /*1d60*/  SYNCS.PHASECHK.TRANS64.TRYWAIT P1, [UR4], R4 ;  /* 0x00000004ff0075a7 */ /* 0x000ea40008020144 */
[----:B--2---:R-:W-:Y:S05]  /*1d70*/  @!P1 BRA `(.L_x_30) ;  /* 0x0000008800689947 */ /* 0x004fea0003800000 */
.L_x_29:
[----:B------:R-:W-:Y:S01]  /*1d80*/  ULEA UR4, UR8, UR10, 0x7 ;  /* 0x0000000a08047291 */ /* 0x000fe2000f8e383f */
[----:B------:R-:W-:Y:S01]  /*1d90*/  WARPGROUP.ARRIVE ;  /* 0x00000000000079c5 */ /* 0x000fe20000000000 */
[----:B------:R-:W-:Y:S01]  /*1da0*/  ULEA UR6, UR8, UR9, 0x9 ;  /* 0x0000000908067291 */ /* 0x000fe2000f8e483f */
[----:B------:R-:W-:Y:S01]  /*1db0*/  UMOV UR5, 0xc0000010 ;  /* 0xc000001000057882 */ /* 0x000fe20000000000 */
[----:B------:R-:W-:-:S07]  /*1dc0*/  UMOV UR7, 0xc0000010 ;  /* 0xc000001000077882 */ /* 0x000fce0000000000 */
[----:B------:R-:W-:Y:S03]  /*1dd0*/  IGMMA.64x256x32.S8.S8 R24, gdesc[UR4], R24, gsb0 ;  /* 0x06600000041879f1 */ /* 0x000fe60008041018 */
[----:B------:R-:W-:Y:S02]  /*1de0*/  WARPGROUP.DEPBAR.LE gsb0, 0x0 ;  /* 0x00008000000079c5 */ /* 0x000fe40000010000 */
[----:B------:R-:W-:Y:S05]  /*1df0*/  @!P0 BRA `(.L_x_31) ;  /* 0x0000000000048947 */ /* 0x000fea0003800000 */
[----:B------:R-:W-:Y:S01]  /*1e00*/  BPT.TRAP 0x1 ;  /* 0x000000040000795c */ /* 0x000fe20000300000 */
.L_x_31:
[----:B------:R-:W-:-:S13]  /*1e10*/  ISETP.NE.AND P1, PT, R154, RZ, PT ;  /* 0x000000ff9a00720c */ /* 0x000fda0003f25270 */
[----:B-12---:R-:W-:-:S05]  /*1e20*/  @P1 LEA R4, R3, UR41, 0x3 ;  /* 0x0000002903041c11 */ /* 0x006fca000f8e18ff */
[----:B------:R-:W-:-:S05]  /*1e30*/  @P1 VIADD R4, R4, 0xb0 ;  /* 0x000000b004041836 */ /* 0x000fca0000000000 */
[----:B------:R-:W-:-:S04]  /*1e40*/  @P1 PRMT R4, R155, 0x654, R4 ;  /* 0x000006549b041816 */ /* 0x000fc80000000004 */
[----:B------:R1:W-:Y:S01]  /*1e50*/  @P1 SYNCS.ARRIVE.TRANS64.RED.A1T0 RZ, [R4+URZ], RZ ;  /* 0x000000ff04ff19a7 */ /* 0x0003e2000810043f */
[----:B------:R-:W-:-:S13]  /*1e60*/  ISETP.GT.U32.AND P1, PT, R16, 0x1, PT ;  /* 0x000000011000780c */ /* 0x000fda0003f24070 */
[----:B-1----:R-:W-:Y:S05]  /*1e70*/  @P1 BRA `(.L_x_32) ;  /* 0x0000000000041947 */ /* 0x002fea0003800000 */
[----:B------:R-:W-:Y:S01]  /*1e80*/  BPT.TRAP 0x1 ;  /* 0x000000040000795c */ /* 0x000fe20000300000 */
.L_x_32:
[----:B------:R-:W-:Y:S01]  /*1e90*/  UIADD3 UR8, UR8, 0x1, URZ ;  /* 0x0000000108087890 */ /* 0x000fe2000fffe03f */
[C---:B------:R-:W-:Y:S01]  /*1ea0*/  ISETP.GT.AND P2, PT, R0.reuse, 0x1, PT ;  /* 0x000000010000780c */ /* 0x040fe20003f44270 */
[----:B------:R-:W-:Y:S02]  /*1eb0*/  VIADD R3, R3, 0x1 ;  /* 0x0000000103037836 */ /* 0x000fe40000000000 */
[----:B------:R-:W-:Y:S01]  /*1ec0*/  UISETP.NE.AND UP0, UPT, UR8, 0x16, UPT ;  /* 0x000000160800788c */ /* 0x000fe2000bf05270 */
[----:B------:R-:W-:Y:S02]  /*1ed0*/  VIADD R0, R0, 0xffffffff ;  /* 0xffffffff00007836 */ /* 0x000fe40000000000 */
[C---:B------:R-:W-:Y:S01]  /*1ee0*/  ISETP.NE.AND P1, PT, R3.reuse, 0x16, PT ;  /* 0x000000160300780c */ /* 0x040fe20003f25270 */
[----:B------:R-:W-:Y:S02]  /*1ef0*/  USEL UR4, URZ, 0x1, UP0 ;  /* 0x000000013f047887 */ /* 0x000fe40008000000 */
[----:B------:R-:W-:Y:S01]  /*1f00*/  USEL UR8, UR8, URZ, UP0 ;  /* 0x0000003f08087287 */ /* 0x000fe20008000000 */
[----:B------:R-:W-:-:S03]  /*1f10*/  SEL R3, R3, RZ, P1 ;  /* 0x000000ff03037207 */ /* 0x000fc60000800000 */
[----:B------:R-:W-:Y:S01]  /*1f20*/  LOP3.LUT R6, R6, UR4, RZ, 0x3c, !PT ;  /* 0x0000000406067c12 */ /* 0x000fe2000f8e3cff */
[----:B------:R-:W-:Y:S07]  /*1f30*/  @P2 BRA `(.L_x_33) ;  /* 0xfffffffc00682947 */ /* 0x000fee000383ffff */
.L_x_26:
[----:B-12---:R-:W1:Y:S01]  /*1f40*/  LDC R0, c[0x0][0x28c] ;  /* 0x0000a300ff007b82 */ /* 0x006e620000000800 */
[----:B------:R2:W-:Y:S01]  /*1f50*/  SYNCS.ARRIVE.TRANS64.A1T0 RZ, [R160+UR45], RZ ;  /* 0x000000ffa0ff79a7 */ /* 0x0005e2000810002d */
[----:B-1----:R-:W-:-:S13]  /*1f60*/  ISETP.GE.AND P1, PT, R0, 0x1, PT ;  /* 0x000000010000780c */ /* 0x002fda0003f26270 */
[----:B--2---:R-:W-:Y:S05]  /*1f70*/  @!P1 BRA `(.L_x_34) ;  /* 0x0000000000449947 */ /* 0x004fea0003800000 */
[----:B------:R-:W-:Y:S05]  /*1f80*/  @!P0 BRA `(.L_x_35) ;  /* 0x0000000000048947 */ /* 0x000fea0003800000 */
[----:B------:R-:W-:Y:S01]  /*1f90*/  BPT.TRAP 0x1 ;  /* 0x000000040000795c */ /* 0x000fe20000300000 */
.L_x_35:
[----:B------:R-:W-:-:S13]  /*1fa0*/  ISETP.NE.AND P0, PT, R154, RZ, PT ;  /* 0x000000ff9a00720c */ /* 0x000fda0003f05270 */
[----:B------:R-:W-:-:S05]  /*1fb0*/  VOTEU.ANY UP0, P0 ;  /* 0x00000000003f7886 */ /* 0x000fca0000000100 */
[----:B------:R-:W-:-:S06]  /*1fc0*/  @UP0 UIADD3 UR4, UR43, UR39, URZ ;  /* 0x000000272b040290 */ /* 0x000fcc000fffe03f */
[----:B------:R-:W-:Y:S02]  /*1fd0*/  IMAD.U32 R4, RZ, RZ, UR4 ;  /* 0x00000004ff047e24 */ /* 0x000fe4000f8e00ff */
[----:B------:R-:W-:Y:S02]  /*1fe0*/  IMAD.U32 R3, RZ, RZ, UR4 ;  /* 0x00000004ff037e24 */ /* 0x000fe4000f8e00ff */
[----:B------:R-:W-:-:S05]  /*1ff0*/  @P0 IMAD.WIDE.U32 R4, R4, -0x45d1745d, RZ ;  /* 0xba2e8ba304040825 */ /* 0x000fca00078e00ff */
[----:B------:R-:W-:-:S05]  /*2000*/  @P0 SHF.R.U32.HI R0, RZ, 0x4, R5 ;  /* 0x00000004ff000819 */ /* 0x000fca0000011605 */
[----:B------:R-:W-:-:S05]  /*2010*/  @P0 IMAD R0, R0, -0x16, R3 ;  /* 0xffffffea00000824 */ /* 0x000fca00078e0203 */
[----:B------:R-:W-:-:S05]  /*2020*/  @P0 LEA R0, R0, UR41, 0x3 ;  /* 0x0000002900000c11 */ /* 0x000fca000f8e18ff */
[----:B------:R-:W-:-:S05]  /*2030*/  @P0 VIADD R0, R0, 0xb0 ;  /* 0x000000b000000836 */ /* 0x000fca0000000000 */
[----:B------:R-:W-:-:S04]  /*2040*/  @P0 PRMT R0, R155, 0x654, R0 ;  /* 0x000006549b000816 */ /* 0x000fc80000000000 */
[----:B------:R1:W-:Y:S01]  /*2050*/  @P0 SYNCS.ARRIVE.TRANS64.RED.A1T0 RZ, [R0+URZ], RZ ;  /* 0x000000ff00ff09a7 */ /* 0x0003e2000810043f */
[----:B------:R-:W-:-:S13]  /*2060*/  ISETP.GT.U32.AND P0, PT, R16, 0x1, PT ;  /* 0x000000011000780c */ /* 0x000fda0003f04070 */
[----:B-1----:R-:W-:Y:S05]  /*2070*/  @P0 BRA `(.L_x_34) ;  /* 0x0000000000040947 */ /* 0x002fea0003800000 */
[----:B------:R-:W-:Y:S01]  /*2080*/  BPT.TRAP 0x1 ;  /* 0x000000040000795c */ /* 0x000fe20000300000 */
.L_x_34:
[----:B------:R-:W-:Y:S01]  /*2090*/  SHF.L.U32 R0, R165, 0x1f, RZ ;  /* 0x0000001fa5007819 */ /* 0x000fe200000006ff */
[----:B------:R-:W-:Y:S01]  /*20a0*/  UIADD3 UR39, UR44, UR39, URZ ;  /* 0x000000272c277290 */ /* 0x000fe2000fffe03f */
[----:B------:R-:W1:Y:S01]  /*20b0*/  LDC R7, c[0x0][0x288] ;  /* 0x0000a200ff077b82 */ /* 0x000e620000000800 */
[----:B------:R-:W-:Y:S01]  /*20c0*/  UISETP.GE.U32.AND UP1, UPT, UR44, 0x16, UPT ;  /* 0x000000162c00788c */ /* 0x000fe2000bf26070 */
[----:B------:R-:W-:Y:S01]  /*20d0*/  IMAD.SHL.U32 R10, R158, 0x2, RZ ;  /* 0x000000029e0a7824 */ /* 0x000fe200078e00ff */
[----:B------:R-:W-:Y:S02]  /*20e0*/  UISETP.GT.U32.AND UP0, UPT, UR39, 0x15, UPT ;  /* 0x000000152700788c */ /* 0x000fe4000bf04070 */
[----:B------:R-:W-:Y:S02]  /*20f0*/  UIMAD.WIDE.U32 UR4, UR39, -0x45d1745d, URZ ;  /* 0xba2e8ba3270478a5 */ /* 0x000fe4000f8e003f */
[----:B------:R-:W-:Y:S01]  /*2100*/  UISETP.LT.U32.AND UP0, UPT, UR44, 0x16, UP0 ;  /* 0x000000162c00788c */ /* 0x000fe20008701070 */
[----:B------:R-:W2:Y:S01]  /*2110*/  SYNCS.PHASECHK.TRANS64.TRYWAIT P0, [R159+UR42+0x10], R0 ;  /* 0x000010009f0075a7 */ /* 0x000ea2000800016a */
[----:B------:R-:W-:Y:S01]  /*2120*/  USHF.R.U32.HI UR4, URZ, 0x4, UR5 ;  /* 0x000000043f047899 */ /* 0x000fe20008011605 */
[----:B------:R-:W-:Y:S01]  /*2130*/  SHF.R.S32.HI R11, RZ, 0x1f, R10 ;  /* 0x0000001fff0b7819 */ /* 0x000fe2000001140a */
[----:B------:R-:W-:-:S02]  /*2140*/  USEL UR6, URZ, 0x1, !UP0 ;  /* 0x000000013f067887 */ /* 0x000fc4000c000000 */
[----:B------:R-:W-:Y:S02]  /*2150*/  UIMAD UR39, UR4, -0x16, UR39 ;  /* 0xffffffea042778a4 */ /* 0x000fe4000f8e0227 */
[----:B------:R-:W-:-:S04]  /*2160*/  ULOP3.LUT UR38, UR38, UR6, URZ, 0x3c, !UPT ;  /* 0x0000000626267292 */ /* 0x000fc8000f8e3c3f */
[----:B------:R-:W-:Y:S01]  /*2170*/  @UP1 ULOP3.LUT UR38, UR38, 0x1, UR4, 0x78, !UPT ;  /* 0x0000000126261892 */ /* 0x000fe2000f8e7804 */
[----:B-12---:R-:W-:Y:S11]  /*2180*/  @!P0 BRA `(.L_x_36) ;  /* 0x00000084007c8947 */ /* 0x006ff60003800000 */
.L_x_340:
[----:B-1----:R-:W-:Y:S01]  /*2190*/  IMAD.SHL.U32 R0, R19, 0x40, RZ ;  /* 0x0000004013007824 */ /* 0x002fe200078e00ff */
[----:B------:R-:W-:Y:S01]  /*21a0*/  ULDC UR6, c[0x0][0x284] ;  /* 0x0000a10000067ab9 */ /* 0x000fe20000000800 */
[----:B------:R-:W-:Y:S01]  /*21b0*/  IMAD.SHL.U32 R14, R22, 0x100, RZ ;  /* 0x00000100160e7824 */ /* 0x000fe200078e00ff */
[----:B------:R-:W-:Y:S01]  /*21c0*/  SHF.R.S32.HI R20, RZ, 0x1f, R2 ;  /* 0x0000001fff147819 */ /* 0x000fe20000011402 */
[----:B------:R-:W-:Y:S01]  /*21d0*/  ULDC.64 UR4, c[0x0][0x5d0] ;  /* 0x0001740000047ab9 */ /* 0x000fe20000000a00 */
[----:B------:R-:W-:Y:S01]  /*21e0*/  ISETP.GE.AND P0, PT, R0, UR6, PT ;  /* 0x0000000600007c0c */ /* 0x000fe2000bf06270 */
[----:B------:R-:W-:Y:S01]  /*21f0*/  IMAD.WIDE.U32 R4, R2, UR4, R10 ;  /* 0x0000000402047c25 */ /* 0x000fe2000f8e000a */
[----:B------:R-:W-:Y:S02]  /*2200*/  SHF.R.S32.HI R15, RZ, 0x1f, R14 ;  /* 0x0000001fff0f7819 */ /* 0x000fe4000001140e */
[----:B------:R-:W-:Y:S01]  /*2210*/  ISETP.GE.OR P0, PT, R14, R7, P0 ;  /* 0x000000070e00720c */ /* 0x000fe20000706670 */
[----:B------:R-:W-:Y:S01]  /*2220*/  IMAD R3, R20, UR4, RZ ;  /* 0x0000000414037c24 */ /* 0x000fe2000f8e02ff */
[----:B------:R-:W-:-:S03]  /*2230*/  IADD3 R4, P1, R14, R4, RZ ;  /* 0x000000040e047210 */ /* 0x000fc60007f3e0ff */
[----:B------:R-:W-:-:S05]  /*2240*/  IMAD R3, R2, UR5, R3 ;  /* 0x0000000502037c24 */ /* 0x000fca000f8e0203 */
[----:B------:R-:W-:-:S03]  /*2250*/  IADD3.X R5, R15, R5, R3, P1, !PT ;  /* 0x000000050f057210 */ /* 0x000fc60000ffe403 */
[----:B------:R-:W-:Y:S05]  /*2260*/  @P0 BRA `(.L_x_37) ;  /* 0x0000006000b00947 */ /* 0x000fea0003800000 */
[----:B0-----:R-:W0:Y:S01]  /*2270*/  LDC.64 R12, c[0x0][0x5c8] ;  /* 0x00017200ff0c7b82 */ /* 0x001e220000000a00 */
[----:B------:R-:W-:Y:S01]  /*2280*/  IMAD.WIDE R8, R19, 0x40, R156 ;  /* 0x0000004013087825 */ /* 0x000fe200078e029c */
[----:B------:R-:W-:Y:S01]  /*2290*/  ULDC.64 UR4, c[0x0][0x5c0] ;  /* 0x0001700000047ab9 */ /* 0x000fe20000000a00 */
[----:B------:R-:W-:Y:S02]  /*22a0*/  BSSY B0, `(.L_x_37) ;  /* 0x0000628000007945 */ /* 0x000fe40003800000 */
[----:B------:R-:W-:Y:S02]  /*22b0*/  IMAD.IADD R22, R163, 0x1, -R0 ;  /* 0x00000001a3167824 */ /* 0x000fe400078e0a00 */
[-C--:B0-----:R-:W-:Y:S02]  /*22c0*/  IMAD R3, R9, R12.reuse, RZ ;  /* 0x0000000c09037224 */ /* 0x081fe400078e02ff */
[----:B------:R-:W-:-:S04]  /*22d0*/  IMAD.WIDE.U32 R4, R8, R12, R4 ;  /* 0x0000000c08047225 */ /* 0x000fc800078e0004 */
[----:B------:R-:W-:Y:S01]  /*22e0*/  IMAD R3, R8, R13, R3 ;  /* 0x0000000d08037224 */ /* 0x000fe200078e0203 */
[----:B------:R-:W-:-:S03]  /*22f0*/  IADD3 R4, P0, R4, UR4, RZ ;  /* 0x0000000404047c10 */ /* 0x000fc6000ff1e0ff */
[----:B------:R-:W-:Y:S01]  /*2300*/  IMAD.IADD R3, R5, 0x1, R3 ;  /* 0x0000000105037824 */ /* 0x000fe200078e0203 */
[----:B------:R-:W-:-:S04]  /*2310*/  LEA R6, P1, R12, R4, 0x3 ;  /* 0x000000040c067211 */ /* 0x000fc800078218ff */
[----:B------:R-:W-:Y:S01]  /*2320*/  IADD3.X R5, R3, UR5, RZ, P0, !PT ;  /* 0x0000000503057c10 */ /* 0x000fe200087fe4ff */
[----:B------:R-:W-:Y:S01]  /*2330*/  IMAD R3, R158, -0x2, R7 ;  /* 0xfffffffe9e037824 */ /* 0x000fe200078e0207 */
[----:B-----5:R-:W-:Y:S02]  /*2340*/  ISETP.NE.AND P0, PT, R152, RZ, PT ;  /* 0x000000ff9800720c */ /* 0x020fe40003f05270 */
[----:B------:R-:W-:Y:S01]  /*2350*/  LEA.HI.X R7, R12, R5, R13, 0x3, P1 ;  /* 0x000000050c077211 */ /* 0x000fe200008f1c0d */
[----:B------:R-:W-:-:S10]  /*2360*/  IMAD.IADD R0, R3, 0x1, -R14 ;  /* 0x0000000103007824 */ /* 0x000fd400078e0a0e */
[----:B------:R-:W-:Y:S05]  /*2370*/  @!P0 BRA `(.L_x_38) ;  /* 0x0000004800608947 */ /* 0x000fea0003800000 */
[----:B------:R-:W0:Y:S01]  /*2380*/  LDC.64 R166, c[0x0][0x5b0] ;  /* 0x00016c00ffa67b82 */ /* 0x000e220000000a00 */
[----:B------:R-:W-:Y:S01]  /*2390*/  ULDC.64 UR4, c[0x0][0x5b8] ;  /* 0x00016e0000047ab9 */ /* 0x000fe20000000a00 */
[----:B------:R-:W-:Y:S01]  /*23a0*/  ISETP.GE.AND P1, PT, R22, 0x1, PT ;  /* 0x000000011600780c */ /* 0x000fe20003f26270 */
[----:B------:R-:W-:Y:S01]  /*23b0*/  IMAD.WIDE.U32 R10, R2, UR4, R10 ;  /* 0x00000004020a7c25 */ /* 0x000fe2000f8e000a */
[----:B------:R-:W-:Y:S02]  /*23c0*/  BSSY B1, `(.L_x_39) ;  /* 0x000000e000017945 */ /* 0x000fe40003800000 */
[----:B------:R-:W-:Y:S01]  /*23d0*/  ISETP.LT.OR P5, PT, R0, 0x1, !P1 ;  /* 0x000000010000780c */ /* 0x000fe20004fa1670 */
[----:B------:R-:W-:Y:S01]  /*23e0*/  IMAD R3, R20, UR4, RZ ;  /* 0x0000000414037c24 */ /* 0x000fe2000f8e02ff */
[----:B------:R-:W1:Y:S01]  /*23f0*/  LDC.64 R12, c[0x0][0x5a8] ;  /* 0x00016a00ff0c7b82 */ /* 0x000e620000000a00 */
[----:B------:R-:W-:Y:S02]  /*2400*/  IADD3 R14, P0, R14, R10, RZ ;  /* 0x0000000a0e0e7210 */ /* 0x000fe40007f1e0ff */
[----:B------:R-:W-:-:S05]  /*2410*/  IMAD R3, R2, UR5, R3 ;  /* 0x0000000502037c24 */ /* 0x000fca000f8e0203 */
[----:B------:R-:W-:Y:S01]  /*2420*/  IADD3.X R15, R15, R11, R3, P0, !PT ;  /* 0x0000000b0f0f7210 */ /* 0x000fe200007fe403 */
[-C--:B0-----:R-:W-:Y:S02]  /*2430*/  IMAD R10, R9, R166.reuse, RZ ;  /* 0x000000a6090a7224 */ /* 0x081fe400078e02ff */
[----:B------:R-:W-:-:S04]  /*2440*/  IMAD.WIDE.U32 R2, R8, R166, R14 ;  /* 0x000000a608027225 */ /* 0x000fc800078e000e */
[----:B------:R-:W-:Y:S01]  /*2450*/  IMAD R21, R8, R167, R10 ;  /* 0x000000a708157224 */ /* 0x000fe200078e020a */
[----:B-1----:R-:W-:-:S04]  /*2460*/  IADD3 R2, P0, R2, R12, RZ ;  /* 0x0000000c02027210 */ /* 0x002fc80007f1e0ff */
[----:B------:R-:W-:Y:S01]  /*2470*/  IADD3.X R3, R13, R3, R21, P0, !PT ;  /* 0x000000030d037210 */ /* 0x000fe200007fe415 */
[----:B------:R-:W-:Y:S08]  /*2480*/  @P5 BRA `(.L_x_40) ;  /* 0x0000000000045947 */ /* 0x000ff00003800000 */
[----:B------:R0:W5:Y:S02]  /*2490*/  LDG.E.U8 R164, desc[UR36][R2.64] ;  /* 0x0000002402a47981 */ /* 0x000164000c1e1100 */
.L_x_40:
[----:B------:R-:W-:Y:S05]  /*24a0*/  BSYNC B1 ;  /* 0x0000000000017941 */ /* 0x000fea0003800000 */
.L_x_39:
[----:B-----5:R-:W-:Y:S01]  /*24b0*/  LOP3.LUT R9, R164, 0xffff, RZ, 0xc0, !PT ;  /* 0x0000ffffa4097812 */ /* 0x020fe200078ec0ff */
[C---:B------:R-:W-:Y:S01]  /*24c0*/  IMAD.SHL.U32 R10, R166.reuse, 0x8, RZ ;  /* 0x00000008a60a7824 */ /* 0x040fe200078e00ff */
[----:B------:R-:W-:Y:S01]  /*24d0*/  SHF.L.U64.HI R11, R166, 0x3, R167 ;  /* 0x00000003a60b7819 */ /* 0x000fe200000102a7 */
[----:B------:R-:W-:Y:S01]  /*24e0*/  BSSY B1, `(.L_x_41) ;  /* 0x000000e000017945 */ /* 0x000fe20003800000 */
[----:B------:R-:W-:Y:S02]  /*24f0*/  PRMT R19, R9, 0x8880, RZ ;  /* 0x0000888009137816 */ /* 0x000fe400000000ff */
[----:B------:R-:W-:Y:S01]  /*2500*/  ISETP.LT.OR P2, PT, R0, 0x2, !P1 ;  /* 0x000000020000780c */ /* 0x000fe20004f41670 */
[----:B------:R-:W-:Y:S01]  /*2510*/  IMAD.WIDE.U32 R8, R8, R166, R10 ;  /* 0x000000a608087225 */ /* 0x000fe200078e000a */
[----:B------:R-:W-:-:S03]  /*2520*/  ISETP.GE.AND P0, PT, R22, 0x9, PT ;  /* 0x000000091600780c */ /* 0x000fc60003f06270 */
[----:B------:R-:W-:Y:S01]  /*2530*/  IMAD R10, R19, R152, RZ ;  /* 0x00000098130a7224 */ /* 0x000fe200078e02ff */
[----:B------:R-:W-:Y:S01]  /*2540*/  IADD3 R8, P3, P4, R14, R12, R8 ;  /* 0x0000000c0e087210 */ /* 0x000fe20007c7e008 */
[----:B------:R-:W-:Y:S02]  /*2550*/  IMAD.IADD R12, R21, 0x1, R9 ;  /* 0x00000001150c7824 */ /* 0x000fe400078e0209 */
[----:B------:R-:W-:-:S05]  /*2560*/  @!P5 IMAD R11, R24, R153, R10 ;  /* 0x00000099180bd224 */ /* 0x000fca00078e020a */
[----:B------:R1:W-:Y:S01]  /*2570*/  @!P5 STG.E.U8 desc[UR36][R4.64], R11 ;  /* 0x0000000b0400d986 */ /* 0x0003e2000c101124 */
[----:B------:R-:W-:Y:S05]  /*2580*/  @P2 BRA `(.L_x_42) ;  /* 0x00000000000c2947 */ /* 0x000fea0003800000 */
[----:B------:R-:W1:Y:S02]  /*2590*/  LDG.E.U8 R164, desc[UR36][R2.64+0x1] ;  /* 0x0000012402a47981 */ /* 0x000e64000c1e1100 */
[----:B-1----:R-:W-:-:S05]  /*25a0*/  PRMT R11, R164, 0x8880, RZ ;  /* 0x00008880a40b7816 */ /* 0x002fca00000000ff */
[----:B------:R-:W-:-:S07]  /*25b0*/  IMAD R10, R11, R152, RZ ;  /* 0x000000980b0a7224 */ /* 0x000fce00078e02ff */
.L_x_42:
[----:B------:R-:W-:Y:S05]  /*25c0*/  BSYNC B1 ;  /* 0x0000000000017941 */ /* 0x000fea0003800000 */
.L_x_41:
[C---:B------:R-:W-:Y:S01]  /*25d0*/  ISETP.LT.OR P5, PT, R0.reuse, 0x1, !P0 ;  /* 0x000000010000780c */ /* 0x040fe200047a1670 */
[----:B------:R-:W-:Y:S01]  /*25e0*/  @!P2 IMAD R25, R25, R153, R10 ;  /* 0x000000991919a224 */ /* 0x000fe200078e020a */
[----:B------:R-:W-:Y:S01]  /*25f0*/  BSSY B1, `(.L_x_43) ;  /* 0x000000a000017945 */ /* 0x000fe20003800000 */
[----:B------:R-:W-:Y:S02]  /*2600*/  IADD3.X R9, R15, R13, R12, P3, P4 ;  /* 0x0000000d0f097210 */ /* 0x000fe40001fe840c */
[C---:B------:R-:W-:Y:S01]  /*2610*/  ISETP.LT.OR P3, PT, R0.reuse, 0x2, !P0 ;  /* 0x000000020000780c */ /* 0x040fe20004761670 */
[----:B------:R2:W-:Y:S01]  /*2620*/  @!P2 STG.E.U8 desc[UR36][R4.64+0x1], R25 ;  /* 0x000001190400a986 */ /* 0x0005e2000c101124 */
[C---:B------:R-:W-:Y:S02]  /*2630*/  ISETP.LT.OR P4, PT, R0.reuse, 0x9, !P1 ;  /* 0x000000090000780c */ /* 0x040fe40004f81670 */
[----:B------:R-:W-:-:S04]  /*2640*/  ISETP.LT.OR P2, PT, R0, 0xa, !P1 ;  /* 0x0000000a0000780c */ /* 0x000fc80004f41670 */
[----:B------:R-:W-:Y:S09]  /*2650*/  @P5 BRA `(.L_x_44) ;  /* 0x00000000000c5947 */ /* 0x000ff20003800000 */
[----:B------:R-:W1:Y:S02]  /*2660*/  LDG.E.U8 R164, desc[UR36][R8.64] ;  /* 0x0000002408a47981 */ /* 0x000e64000c1e1100 */
[----:B-1----:R-:W-:-:S05]  /*2670*/  PRMT R11, R164, 0x8880, RZ ;  /* 0x00008880a40b7816 */ /* 0x002fca00000000ff */
[----:B------:R-:W-:-:S07]  /*2680*/  IMAD R10, R11, R152, RZ ;  /* 0x000000980b0a7224 */ /* 0x000fce00078e02ff */
.L_x_44:
[----:B------:R-:W-:Y:S05]  /*2690*/  BSYNC B1 ;  /* 0x0000000000017941 */ /* 0x000fea0003800000 */
.L_x_43:
[----:B-1----:R-:W-:Y:S01]  /*26a0*/  @!P5 IMAD R11, R26, R153, R10 ;  /* 0x000000991a0bd224 */ /* 0x002fe200078e020a */
[----:B------:R-:W-:Y:S04]  /*26b0*/  BSSY B1, `(.L_x_45) ;  /* 0x0000006000017945 */ /* 0x000fe80003800000 */
[----:B------:R1:W-:Y:S01]  /*26c0*/  @!P5 STG.E.U8 desc[UR36][R6.64], R11 ;  /* 0x0000000b0600d986 */ /* 0x0003e2000c101124 */
[----:B------:R-:W-:Y:S05]  /*26d0*/  @P3 BRA `(.L_x_46) ;  /* 0x00000000000c3947 */ /* 0x000fea0003800000 */
[----:B------:R-:W1:Y:S02]  /*26e0*/  LDG.E.U8 R164, desc[UR36][R8.64+0x1] ;  /* 0x0000012408a47981 */ /* 0x000e64000c1e1100 */
[----:B-1----:R-:W-:-:S05]  /*26f0*/  PRMT R11, R164, 0x8880, RZ ;  /* 0x00008880a40b7816 */ /* 0x002fca00000000ff */
[----:B------:R-:W-:-:S07]  /*2700*/  IMAD R10, R11, R152, RZ ;  /* 0x000000980b0a7224 */ /* 0x000fce00078e02ff */
.L_x_46:
[----:B------:R-:W-:Y:S05]  /*2710*/  BSYNC B1 ;  /* 0x0000000000017941 */ /* 0x000fea0003800000 */
.L_x_45:
[----:B------:R-:W-:Y:S01]  /*2720*/  @!P3 IMAD R27, R27, R153, R10 ;  /* 0x000000991b1bb224 */ /* 0x000fe200078e020a */
[----:B------:R-:W-:Y:S04]  /*2730*/  BSSY B1, `(.L_x_47) ;  /* 0x0000006000017945 */ /* 0x000fe80003800000 */
[----:B------:R3:W-:Y:S01]  /*2740*/  @!P3 STG.E.U8 desc[UR36][R6.64+0x1], R27 ;  /* 0x0000011b0600b986 */ /* 0x0007e2000c101124 */
[----:B------:R-:W-:Y:S05]  /*2750*/  @P4 BRA `(.L_x_48) ;  /* 0x00000000000c4947 */ /* 0x000fea0003800000 */
[----:B------:R-:W1:Y:S02]  /*2760*/  LDG.E.U8 R164, desc[UR36][R2.64+0x8] ;  /* 0x0000082402a47981 */ /* 0x000e64000c1e1100 */
[----:B-1----:R-:W-:-:S05]  /*2770*/  PRMT R11, R164, 0x8880, RZ ;  /* 0x00008880a40b7816 */ /* 0x002fca00000000ff */
[----:B------:R-:W-:-:S07]  /*2780*/  IMAD R10, R11, R152, RZ ;  /* 0x000000980b0a7224 */ /* 0x000fce00078e02ff */
.L_x_48:
[----:B------:R-:W-:Y:S05]  /*2790*/  BSYNC B1 ;  /* 0x0000000000017941 */ /* 0x000fea0003800000 */
.L_x_47:
[----:B-1----:R-:W-:Y:S01]  /*27a0*/  @!P4 IMAD R11, R28, R153, R10 ;  /* 0x000000991c0bc224 */ /* 0x002fe200078e020a */
[----:B------:R-:W-:Y:S04]  /*27b0*/  BSSY B1, `(.L_x_49) ;  /* 0x0000006000017945 */ /* 0x000fe80003800000 */
[----:B------:R1:W-:Y:S01]  /*27c0*/  @!P4 STG.E.U8 desc[UR36][R4.64+0x8], R11 ;  /* 0x0000080b0400c986 */ /* 0x0003e2000c101124 */
[----:B------:R-:W-:Y:S05]  /*27d0*/  @P2 BRA `(.L_x_50) ;  /* 0x00000000000c2947 */ /* 0x000fea0003800000 */
[----:B------:R-:W1:Y:S02]  /*27e0*/  LDG.E.U8 R164, desc[UR36][R2.64+0x9] ;  /* 0x0000092402a47981 */ /* 0x000e64000c1e1100 */
[----:B-1----:R-:W-:-:S05]  /*27f0*/  PRMT R11, R164, 0x8880, RZ ;  /* 0x00008880a40b7816 */ /* 0x002fca00000000ff */
[----:B------:R-:W-:-:S07]  /*2800*/  IMAD R10, R11, R152, RZ ;  /* 0x000000980b0a7224 */ /* 0x000fce00078e02ff */
.L_x_50:
[----:B------:R-:W-:Y:S05]  /*2810*/  BSYNC B1 ;  /* 0x0000000000017941 */ /* 0x000fea0003800000 */
.L_x_49:
[C---:B------:R-:W-:Y:S01]  /*2820*/  ISETP.LT.OR P4, PT, R0.reuse, 0x9, !P0 ;  /* 0x000000090000780c */ /* 0x040fe20004781670 */
[----:B------:R-:W-:Y:S01]  /*2830*/  @!P2 IMAD R29, R29, R153, R10 ;  /* 0x000000991d1da224 */ /* 0x000fe200078e020a */
[----:B------:R-:W-:Y:S01]  /*2840*/  BSSY B1, `(.L_x_51) ;  /* 0x0000009000017945 */ /* 0x000fe20003800000 */
[C---:B------:R-:W-:Y:S02]  /*2850*/  ISETP.LT.OR P3, PT, R0.reuse, 0xa, !P0 ;  /* 0x0000000a0000780c */ /* 0x040fe40004761670 */
[C---:B------:R-:W-:Y:S01]  /*2860*/  ISETP.LT.OR P5, PT, R0.reuse, 0x11, !P1 ;  /* 0x000000110000780c */ /* 0x040fe20004fa1670 */
[----:B------:R4:W-:Y:S01]  /*2870*/  @!P2 STG.E.U8 desc[UR36][R4.64+0x9], R29 ;  /* 0x0000091d0400a986 */ /* 0x0009e2000c101124 */
[----:B------:R-:W-:-:S06]  /*2880*/  ISETP.LT.OR P2, PT, R0, 0x12, !P1 ;  /* 0x000000120000780c */ /* 0x000fcc0004f41670 */
[----:B------:R-:W-:Y:S07]  /*2890*/  @P4 BRA `(.L_x_52) ;  /* 0x00000000000c4947 */ /* 0x000fee0003800000 */
[----:B------:R-:W1:Y:S02]  /*28a0*/  LDG.E.U8 R164, desc[UR36][R8.64+0x8] ;  /* 0x0000082408a47981 */ /* 0x000e64000c1e1100 */
[----:B-1----:R-:W-:-:S05]  /*28b0*/  PRMT R11, R164, 0x8880, RZ ;  /* 0x00008880a40b7816 */ /* 0x002fca00000000ff */
[----:B------:R-:W-:-:S07]  /*28c0*/  IMAD R10, R11, R152, RZ ;  /* 0x000000980b0a7224 */ /* 0x000fce00078e02ff */
.L_x_52:
[----:B------:R-:W-:Y:S05]  /*28d0*/  BSYNC B1 ;  /* 0x0000000000017941 */ /* 0x000fea0003800000 */
.L_x_51:
[----:B-1----:R-:W-:Y:S01]  /*28e0*/  @!P4 IMAD R11, R30, R153, R10 ;  /* 0x000000991e0bc224 */ /* 0x002fe200078e020a */
[----:B------:R-:W-:Y:S04]  /*28f0*/  BSSY B1, `(.L_x_53) ;  /* 0x0000006000017945 */ /* 0x000fe80003800000 */
[----:B------:R1:W-:Y:S01]  /*2900*/  @!P4 STG.E.U8 desc[UR36][R6.64+0x8], R11 ;  /* 0x0000080b0600c986 */ /* 0x0003e2000c101124 */
[----:B------:R-:W-:Y:S05]  /*2910*/  @P3 BRA `(.L_x_54) ;  /* 0x00000000000c3947 */ /* 0x000fea0003800000 */
[----:B------:R-:W1:Y:S02]  /*2920*/  LDG.E.U8 R164, desc[UR36][R8.64+0x9] ;  /* 0x0000092408a47981 */ /* 0x000e64000c1e1100 */
[----:B-1----:R-:W-:-:S05]  /*2930*/  PRMT R11, R164, 0x8880, RZ ;  /* 0x00008880a40b7816 */ /* 0x002fca00000000ff */
[----:B------:R-:W-:-:S07]  /*2940*/  IMAD R10, R11, R152, RZ ;  /* 0x000000980b0a7224 */ /* 0x000fce00078e02ff */
.L_x_54:
[----:B------:R-:W-:Y:S05]  /*2950*/  BSYNC B1 ;  /* 0x0000000000017941 */ /* 0x000fea0003800000 */
.L_x_53:
[----:B------:R-:W-:Y:S01]  /*2960*/  @!P3 IMAD R31, R31, R153, R10 ;  /* 0x000000991f1fb224 */ /* 0x000fe200078e020a */
[----:B------:R-:W-:Y:S04]  /*2970*/  BSSY B1, `(.L_x_55) ;  /* 0x0000006000017945 */ /* 0x000fe80003800000 */
[----:B------:R0:W-:Y:S01]  /*2980*/  @!P3 STG.E.U8 desc[UR36][R6.64+0x9], R31 ;  /* 0x0000091f0600b986 */ /* 0x0001e2000c101124 */
[----:B------:R-:W-:Y:S05]  /*2990*/  @P5 BRA `(.L_x_56) ;  /* 0x00000000000c5947 */ /* 0x000fea0003800000 */
[----:B------:R-:W1:Y:S02]  /*29a0*/  LDG.E.U8 R164, desc[UR36][R2.64+0x10] ;  /* 0x0000102402a47981 */ /* 0x000e64000c1e1100 */
[----:B-1----:R-:W-:-:S05]  /*29b0*/  PRMT R11, R164, 0x8880, RZ ;  /* 0x00008880a40b7816 */ /* 0x002fca00000000ff */
[----:B------:R-:W-:-:S07]  /*29c0*/  IMAD R10, R11, R152, RZ ;  /* 0x000000980b0a7224 */ /* 0x000fce00078e02ff */
.L_x_56:
[----:B------:R-:W-:Y:S05]  /*29d0*/  BSYNC B1 ;  /* 0x0000000000017941 */ /* 0x000fea0003800000 */
.L_x_55:
[----:B-1----:R-:W-:Y:S01]  /*29e0*/  @!P5 IMAD R11, R32, R153, R10 ;  /* 0x00000099200bd224 */ /* 0x002fe200078e020a */
[----:B------:R-:W-:Y:S04]  /*29f0*/  BSSY B1, `(.L_x_57) ;  /* 0x0000006000017945 */ /* 0x000fe80003800000 */
[----:B------:R1:W-:Y:S01]  /*2a00*/  @!P5 STG.E.U8 desc[UR36][R4.64+0x10], R11 ;  /* 0x0000100b0400d986 */ /* 0x0003e2000c101124 */
[----:B------:R-:W-:Y:S05]  /*2a10*/  @P2 BRA `(.L_x_58) ;  /* 0x00000000000c2947 */ /* 0x000fea0003800000 */
[----:B------:R-:W1:Y:S02]  /*2a20*/  LDG.E.U8 R164, desc[UR36][R2.64+0x11] ;  /* 0x0000112402a47981 */ /* 0x000e64000c1e1100 */
[----:B-1----:R-:W-:-:S05]  /*2a30*/  PRMT R11, R164, 0x8880, RZ ;  /* 0x00008880a40b7816 */ /* 0x002fca00000000ff */
[----:B------:R-:W-:-:S07]  /*2a40*/  IMAD R10, R11, R152, RZ ;  /* 0x000000980b0a7224 */ /* 0x000fce00078e02ff */
.L_x_58:
[----:B------:R-:W-:Y:S05]  /*2a50*/  BSYNC B1 ;  /* 0x0000000000017941 */ /* 0x000fea0003800000 */
.L_x_57:
        /* <DEDUP_REMOVED lines=11> */
.L_x_60:
[----:B------:R-:W-:Y:S05]  /*2b10*/  BSYNC B1 ;  /* 0x0000000000017941 */ /* 0x000fea0003800000 */
.L_x_59:
[----:B-1----:R-:W-:Y:S01]  /*2b20*/  @!P4 IMAD R11, R34, R153, R10 ;  /* 0x00000099220bc224 */ /* 0x002fe200078e020a */
[----:B------:R-:W-:Y:S04]  /*2b30*/  BSSY B1, `(.L_x_61) ;  /* 0x0000006000017945 */ /* 0x000fe80003800000 */
[----:B------:R1:W-:Y:S01]  /*2b40*/  @!P4 STG.E.U8 desc[UR36][R6.64+0x10], R11 ;  /* 0x0000100b0600c986 */ /* 0x0003e2000c101124 */
[----:B------:R-:W-:Y:S05]  /*2b50*/  @P3 BRA `(.L_x_62) ;  /* 0x00000000000c3947 */ /* 0x000fea0003800000 */
[----:B------:R-:W1:Y:S02]  /*2b60*/  LDG.E.U8 R164, desc[UR36][R8.64+0x11] ;  /* 0x0000112408a47981 */ /* 0x000e64000c1e1100 */
[----:B-1----:R-:W-:-:S05]  /*2b70*/  PRMT R11, R164, 0x8880, RZ ;  /* 0x00008880a40b7816 */ /* 0x002fca00000000ff */
[----:B------:R-:W-:-:S07]  /*2b80*/  IMAD R10, R11, R152, RZ ;  /* 0x000000980b0a7224 */ /* 0x000fce00078e02ff */
.L_x_62:
[----:B------:R-:W-:Y:S05]  /*2b90*/  BSYNC B1 ;  /* 0x0000000000017941 */ /* 0x000fea0003800000 */
.L_x_61:
[----:B------:R-:W-:Y:S01]  /*2ba0*/  @!P3 IMAD R35, R35, R153, R10 ;  /* 0x000000992323b224 */ /* 0x000fe200078e020a */
[----:B------:R-:W-:Y:S04]  /*2bb0*/  BSSY B1, `(.L_x_63) ;  /* 0x0000006000017945 */ /* 0x000fe80003800000 */
[----:B------:R0:W-:Y:S01]  /*2bc0*/  @!P3 STG.E.U8 desc[UR36][R6.64+0x11], R35 ;  /* 0x000011230600b986 */ /* 0x0001e2000c101124 */
[----:B------:R-:W-:Y:S05]  /*2bd0*/  @P5 BRA `(.L_x_64) ;  /* 0x00000000000c5947 */ /* 0x000fea0003800000 */
[----:B------:R-:W1:Y:S02]  /*2be0*/  LDG.E.U8 R164, desc[UR36][R2.64+0x18] ;  /* 0x0000182402a47981 */ /* 0x000e64000c1e1100 */
[----:B-1----:R-:W-:-:S05]  /*2bf0*/  PRMT R11, R164, 0x8880, RZ ;  /* 0x00008880a40b7816 */ /* 0x002fca00000000ff */
[----:B------:R-:W-:-:S07]  /*2c00*/  IMAD R10, R11, R152, RZ ;  /* 0x000000980b0a7224 */ /* 0x000fce00078e02ff */
.L_x_64:
[----:B------:R-:W-:Y:S05]  /*2c10*/  BSYNC B1 ;  /* 0x0000000000017941 */ /* 0x000fea0003800000 */
.L_x_63:
[----:B-1----:R-:W-:Y:S01]  /*2c20*/  @!P5 IMAD R11, R36, R153, R10 ;  /* 0x00000099240bd224 */ /* 0x002fe200078e020a */
[----:B------:R-:W-:Y:S04]  /*2c30*/  BSSY B1, `(.L_x_65) ;  /* 0x0000006000017945 */ /* 0x000fe80003800000 */
[----:B------:R1:W-:Y:S01]  /*2c40*/  @!P5 STG.E.U8 desc[UR36][R4.64+0x18], R11 ;  /* 0x0000180b0400d986 */ /* 0x0003e2000c101124 */
[----:B------:R-:W-:Y:S05]  /*2c50*/  @P2 BRA `(.L_x_66) ;  /* 0x00000000000c2947 */ /* 0x000fea0003800000 */
[----:B------:R-:W1:Y:S02]  /*2c60*/  LDG.E.U8 R164, desc[UR36][R2.64+0x19] ;  /* 0x0000192402a47981 */ /* 0x000e64000c1e1100 */
[----:B-1----:R-:W-:-:S05]  /*2c70*/  PRMT R11, R164, 0x8880, RZ ;  /* 0x00008880a40b7816 */ /* 0x002fca00000000ff */
[----:B------:R-:W-:-:S07]  /*2c80*/  IMAD R10, R11, R152, RZ ;  /* 0x000000980b0a7224 */ /* 0x000fce00078e02ff */
.L_x_66:
[----:B------:R-:W-:Y:S05]  /*2c90*/  BSYNC B1 ;  /* 0x0000000000017941 */ /* 0x000fea0003800000 */
.L_x_65:
        /* <DEDUP_REMOVED lines=11> */
.L_x_68:
[----:B------:R-:W-:Y:S05]  /*2d50*/  BSYNC B1 ;  /* 0x0000000000017941 */ /* 0x000fea0003800000 */
.L_x_67:
[----:B-1----:R-:W-:Y:S01]  /*2d60*/  @!P4 IMAD R11, R38, R153, R10 ;  /* 0x00000099260bc224 */ /* 0x002fe200078e020a */
[----:B------:R-:W-:Y:S04]  /*2d70*/  BSSY B1, `(.L_x_69) ;  /* 0x0000006000017945 */ /* 0x000fe80003800000 */
[----:B------:R1:W-:Y:S01]  /*2d80*/  @!P4 STG.E.U8 desc[UR36][R6.64+0x18], R11 ;  /* 0x0000180b0600c986 */ /* 0x0003e2000c101124 */
[----:B------:R-:W-:Y:S05]  /*2d90*/  @P3 BRA `(.L_x_70) ;  /* 0x00000000000c3947 */ /* 0x000fea0003800000 */
[----:B------:R-:W1:Y:S02]  /*2da0*/  LDG.E.U8 R164, desc[UR36][R8.64+0x19] ;  /* 0x0000192408a47981 */ /* 0x000e64000c1e1100 */
[----:B-1----:R-:W-:-:S05]  /*2db0*/  PRMT R11, R164, 0x8880, RZ ;  /* 0x00008880a40b7816 */ /* 0x002fca00000000ff */
[----:B------:R-:W-:-:S07]  /*2dc0*/  IMAD R10, R11, R152, RZ ;  /* 0x000000980b0a7224 */ /* 0x000fce00078e02ff */
.L_x_70:
[----:B------:R-:W-:Y:S05]  /*2dd0*/  BSYNC B1 ;  /* 0x0000000000017941 */ /* 0x000fea0003800000 */
.L_x_69:
[----:B------:R-:W-:Y:S01]  /*2de0*/  @!P3 IMAD R39, R39, R153, R10 ;  /* 0x000000992727b224 */ /* 0x000fe200078e020a */
[----:B------:R-:W-:Y:S04]  /*2df0*/  BSSY B1, `(.L_x_71) ;  /* 0x0000006000017945 */ /* 0x000fe80003800000 */
[----:B------:R0:W-:Y:S01]  /*2e00*/  @!P3 STG.E.U8 desc[UR36][R6.64+0x19], R39 ;  /* 0x000019270600b986 */ /* 0x0001e2000c101124 */
[----:B------:R-:W-:Y:S05]  /*2e10*/  @P5 BRA `(.L_x_72) ;  /* 0x00000000000c5947 */ /* 0x000fea0003800000 */
[----:B------:R-:W1:Y:S02]  /*2e20*/  LDG.E.U8 R164, desc[UR36][R2.64+0x20] ;  /* 0x0000202402a47981 */ /* 0x000e64000c1e1100 */
[----:B-1----:R-:W-:-:S05]  /*2e30*/  PRMT R11, R164, 0x8880, RZ ;  /* 0x00008880a40b7816 */ /* 0x002fca00000000ff */
[----:B------:R-:W-:-:S07]  /*2e40*/  IMAD R10, R11, R152, RZ ;  /* 0x000000980b0a7224 */ /* 0x000fce00078e02ff */
.L_x_72:
[----:B------:R-:W-:Y:S05]  /*2e50*/  BSYNC B1 ;  /* 0x0000000000017941 */ /* 0x000fea0003800000 */
.L_x_71:
[----:B-1----:R-:W-:Y:S01]  /*2e60*/  @!P5 IMAD R11, R40, R153, R10 ;  /* 0x00000099280bd224 */ /* 0x002fe200078e020a */
[----:B------:R-:W-:Y:S04]  /*2e70*/  BSSY B1, `(.L_x_73) ;  /* 0x0000006000017945 */ /* 0x000fe80003800000 */
[----:B------:R1:W-:Y:S01]  /*2e80*/  @!P5 STG.E.U8 desc[UR36][R4.64+0x20], R11 ;  /* 0x0000200b0400d986 */ /* 0x0003e2000c101124 */
[----:B------:R-:W-:Y:S05]  /*2e90*/  @P2 BRA `(.L_x_74) ;  /* 0x00000000000c2947 */ /* 0x000fea0003800000 */
[----:B------:R-:W1:Y:S02]  /*2ea0*/  LDG.E.U8 R164, desc[UR36][R2.64+0x21] ;  /* 0x0000212402a47981 */ /* 0x000e64000c1e1100 */
[----:B-1----:R-:W-:-:S05]  /*2eb0*/  PRMT R11, R164, 0x8880, RZ ;  /* 0x00008880a40b7816 */ /* 0x002fca00000000ff */
[----:B------:R-:W-:-:S07]  /*2ec0*/  IMAD R10, R11, R152, RZ ;  /* 0x000000980b0a7224 */ /* 0x000fce00078e02ff */
.L_x_74:
[----:B------:R-:W-:Y:S05]  /*2ed0*/  BSYNC B1 ;  /* 0x0000000000017941 */ /* 0x000fea0003800000 */
.L_x_73:
        /* <DEDUP_REMOVED lines=11> */
.L_x_76:
[----:B------:R-:W-:Y:S05]  /*2f90*/  BSYNC B1 ;  /* 0x0000000000017941 */ /* 0x000fea0003800000 */
.L_x_75:
[----:B-1----:R-:W-:Y:S01]  /*2fa0*/  @!P4 IMAD R11, R42, R153, R10 ;  /* 0x000000992a0bc224 */ /* 0x002fe200078e020a */
[----:B------:R-:W-:Y:S04]  /*2fb0*/  BSSY B1, `(.L_x_77) ;  /* 0x0000006000017945 */ /* 0x000fe80003800000 */
[----:B------:R1:W-:Y:S01]  /*2fc0*/  @!P4 STG.E.U8 desc[UR36][R6.64+0x20], R11 ;  /* 0x0000200b0600c986 */ /* 0x0003e2000c101124 */
[----:B------:R-:W-:Y:S05]  /*2fd0*/  @P3 BRA `(.L_x_78) ;  /* 0x00000000000c3947 */ /* 0x000fea0003800000 */
[----:B------:R-:W1:Y:S02]  /*2fe0*/  LDG.E.U8 R164, desc[UR36][R8.64+0x21] ;  /* 0x0000212408a47981 */ /* 0x000e64000c1e1100 */
[----:B-1----:R-:W-:-:S05]  /*2ff0*/  PRMT R11, R164, 0x8880, RZ ;  /* 0x00008880a40b7816 */ /* 0x002fca00000000ff */
[----:B------:R-:W-:-:S07]  /*3000*/  IMAD R10, R11, R152, RZ ;  /* 0x000000980b0a7224 */ /* 0x000fce00078e02ff */
.L_x_78:
[----:B------:R-:W-:Y:S05]  /*3010*/  BSYNC B1 ;  /* 0x0000000000017941 */ /* 0x000fea0003800000 */
.L_x_77:
[----:B------:R-:W-:Y:S01]  /*3020*/  @!P3 IMAD R43, R43, R153, R10 ;  /* 0x000000992b2bb224 */ /* 0x000fe200078e020a */
[----:B------:R-:W-:Y:S04]  /*3030*/  BSSY B1, `(.L_x_79) ;  /* 0x0000006000017945 */ /* 0x000fe80003800000 */
[----:B------:R0:W-:Y:S01]  /*3040*/  @!P3 STG.E.U8 desc[UR36][R6.64+0x21], R43 ;  /* 0x0000212b0600b986 */ /* 0x0001e2000c101124 */
[----:B------:R-:W-:Y:S05]  /*3050*/  @P5 BRA `(.L_x_80) ;  /* 0x00000000000c5947 */ /* 0x000fea0003800000 */
[----:B------:R-:W1:Y:S02]  /*3060*/  LDG.E.U8 R164, desc[UR36][R2.64+0x28] ;  /* 0x0000282402a47981 */ /* 0x000e64000c1e1100 */
[----:B-1----:R-:W-:-:S05]  /*3070*/  PRMT R11, R164, 0x8880, RZ ;  /* 0x00008880a40b7816 */ /* 0x002fca00000000ff */
[----:B------:R-:W-:-:S07]  /*3080*/  IMAD R10, R11, R152, RZ ;  /* 0x000000980b0a7224 */ /* 0x000fce00078e02ff */
.L_x_80:
[----:B------:R-:W-:Y:S05]  /*3090*/  BSYNC B1 ;  /* 0x0000000000017941 */ /* 0x000fea0003800000 */
.L_x_79:
[----:B-1----:R-:W-:Y:S01]  /*30a0*/  @!P5 IMAD R11, R44, R153, R10 ;  /* 0x000000992c0bd224 */ /* 0x002fe200078e020a */
[----:B------:R-:W-:Y:S04]  /*30b0*/  BSSY B1, `(.L_x_81) ;  /* 0x0000006000017945 */ /* 0x000fe80003800000 */
[----:B------:R1:W-:Y:S01]  /*30c0*/  @!P5 STG.E.U8 desc[UR36][R4.64+0x28], R11 ;  /* 0x0000280b0400d986 */ /* 0x0003e2000c101124 */
[----:B------:R-:W-:Y:S05]  /*30d0*/  @P2 BRA `(.L_x_82) ;  /* 0x00000000000c2947 */ /* 0x000fea0003800000 */
[----:B------:R-:W1:Y:S02]  /*30e0*/  LDG.E.U8 R164, desc[UR36][R2.64+0x29] ;  /* 0x0000292402a47981 */ /* 0x000e64000c1e1100 */
[----:B-1----:R-:W-:-:S05]  /*30f0*/  PRMT R11, R164, 0x8880, RZ ;  /* 0x00008880a40b7816 */ /* 0x002fca00000000ff */
[----:B------:R-:W-:-:S07]  /*3100*/  IMAD R10, R11, R152, RZ ;  /* 0x000000980b0a7224 */ /* 0x000fce00078e02ff */
.L_x_82:
[----:B------:R-:W-:Y:S05]  /*3110*/  BSYNC B1 ;  /* 0x0000000000017941 */ /* 0x000fea0003800000 */
.L_x_81:
        /* <DEDUP_REMOVED lines=11> */
.L_x_84:
[----:B------:R-:W-:Y:S05]  /*31d0*/  BSYNC B1 ;  /* 0x0000000000017941 */ /* 0x000fea0003800000 */
.L_x_83:
[----:B-1----:R-:W-:Y:S01]  /*31e0*/  @!P4 IMAD R11, R46, R153, R10 ;  /* 0x000000992e0bc224 */ /* 0x002fe200078e020a */
[----:B------:R-:W-:Y:S04]  /*31f0*/  BSSY B1, `(.L_x_85) ;  /* 0x0000006000017945 */ /* 0x000fe80003800000 */
[----:B------:R1:W-:Y:S01]  /*3200*/  @!P4 STG.E.U8 desc[UR36][R6.64+0x28], R11 ;  /* 0x0000280b0600c986 */ /* 0x0003e2000c101124 */
[----:B------:R-:W-:Y:S05]  /*3210*/  @P3 BRA `(.L_x_86) ;  /* 0x00000000000c3947 */ /* 0x000fea0003800000 */
[----:B------:R-:W1:Y:S02]  /*3220*/  LDG.E.U8 R164, desc[UR36][R8.64+0x29] ;  /* 0x0000292408a47981 */ /* 0x000e64000c1e1100 */
[----:B-1----:R-:W-:-:S05]  /*3230*/  PRMT R11, R164, 0x8880, RZ ;  /* 0x00008880a40b7816 */ /* 0x002fca00000000ff */
[----:B------:R-:W-:-:S07]  /*3240*/  IMAD R10, R11, R152, RZ ;  /* 0x000000980b0a7224 */ /* 0x000fce00078e02ff */
.L_x_86:
[----:B------:R-:W-:Y:S05]  /*3250*/  BSYNC B1 ;  /* 0x0000000000017941 */ /* 0x000fea0003800000 */
.L_x_85:
[----:B------:R-:W-:Y:S01]  /*3260*/  @!P3 IMAD R47, R47, R153, R10 ;  /* 0x000000992f2fb224 */ /* 0x000fe200078e020a */
[----:B------:R-:W-:Y:S04]  /*3270*/  BSSY B1, `(.L_x_87) ;  /* 0x0000006000017945 */ /* 0x000fe80003800000 */
[----:B------:R0:W-:Y:S01]  /*3280*/  @!P3 STG.E.U8 desc[UR36][R6.64+0x29], R47 ;  /* 0x0000292f0600b986 */ /* 0x0001e2000c101124 */
[----:B------:R-:W-:Y:S05]  /*3290*/  @P5 BRA `(.L_x_88) ;  /* 0x00000000000c5947 */ /* 0x000fea0003800000 */
[----:B------:R-:W1:Y:S02]  /*32a0*/  LDG.E.U8 R164, desc[UR36][R2.64+0x30] ;  /* 0x0000302402a47981 */ /* 0x000e64000c1e1100 */
[----:B-1----:R-:W-:-:S05]  /*32b0*/  PRMT R11, R164, 0x8880, RZ ;  /* 0x00008880a40b7816 */ /* 0x002fca00000000ff */
[----:B------:R-:W-:-:S07]  /*32c0*/  IMAD R10, R11, R152, RZ ;  /* 0x000000980b0a7224 */ /* 0x000fce00078e02ff */
.L_x_88:
[----:B------:R-:W-:Y:S05]  /*32d0*/  BSYNC B1 ;  /* 0x0000000000017941 */ /* 0x000fea0003800000 */
.L_x_87:
[----:B-1----:R-:W-:Y:S01]  /*32e0*/  @!P5 IMAD R11, R48, R153, R10 ;  /* 0x00000099300bd224 */ /* 0x002fe200078e020a */
[----:B------:R-:W-:Y:S04]  /*32f0*/  BSSY B1, `(.L_x_89) ;  /* 0x0000006000017945 */ /* 0x000fe80003800000 */
[----:B------:R1:W-:Y:S01]  /*3300*/  @!P5 STG.E.U8 desc[UR36][R4.64+0x30], R11 ;  /* 0x0000300b0400d986 */ /* 0x0003e2000c101124 */
[----:B------:R-:W-:Y:S05]  /*3310*/  @P2 BRA `(.L_x_90) ;  /* 0x00000000000c2947 */ /* 0x000fea0003800000 */
[----:B------:R-:W1:Y:S02]  /*3320*/  LDG.E.U8 R164, desc[UR36][R2.64+0x31] ;  /* 0x0000312402a47981 */ /* 0x000e64000c1e1100 */
[----:B-1----:R-:W-:-:S05]  /*3330*/  PRMT R11, R164, 0x8880, RZ ;  /* 0x00008880a40b7816 */ /* 0x002fca00000000ff */
[----:B------:R-:W-:-:S07]  /*3340*/  IMAD R10, R11, R152, RZ ;  /* 0x000000980b0a7224 */ /* 0x000fce00078e02ff */
.L_x_90:
[----:B------:R-:W-:Y:S05]  /*3350*/  BSYNC B1 ;  /* 0x0000000000017941 */ /* 0x000fea0003800000 */
.L_x_89:
        /* <DEDUP_REMOVED lines=11> */
.L_x_92:
[----:B------:R-:W-:Y:S05]  /*3410*/  BSYNC B1 ;  /* 0x0000000000017941 */ /* 0x000fea0003800000 */
.L_x_91:
[----:B-1----:R-:W-:Y:S01]  /*3420*/  @!P4 IMAD R11, R50, R153, R10 ;  /* 0x00000099320bc224 */ /* 0x002fe200078e020a */
[----:B------:R-:W-:Y:S04]  /*3430*/  BSSY B1, `(.L_x_93) ;  /* 0x0000006000017945 */ /* 0x000fe80003800000 */
[----:B------:R1:W-:Y:S01]  /*3440*/  @!P4 STG.E.U8 desc[UR36][R6.64+0x30], R11 ;  /* 0x0000300b0600c986 */ /* 0x0003e2000c101124 */
[----:B------:R-:W-:Y:S05]  /*3450*/  @P3 BRA `(.L_x_94) ;  /* 0x00000000000c3947 */ /* 0x000fea0003800000 */
[----:B------:R-:W1:Y:S02]  /*3460*/  LDG.E.U8 R164, desc[UR36][R8.64+0x31] ;  /* 0x0000312408a47981 */ /* 0x000e64000c1e1100 */
[----:B-1----:R-:W-:-:S05]  /*3470*/  PRMT R11, R164, 0x8880, RZ ;  /* 0x00008880a40b7816 */ /* 0x002fca00000000ff */
[----:B------:R-:W-:-:S07]  /*3480*/  IMAD R10, R11, R152, RZ ;  /* 0x000000980b0a7224 */ /* 0x000fce00078e02ff */
.L_x_94:
[----:B------:R-:W-:Y:S05]  /*3490*/  BSYNC B1 ;  /* 0x0000000000017941 */ /* 0x000fea0003800000 */
.L_x_93:
[----:B------:R-:W-:Y:S01]  /*34a0*/  @!P3 IMAD R51, R51, R153, R10 ;  /* 0x000000993333b224 */ /* 0x000fe200078e020a */
[----:B------:R-:W-:Y:S04]  /*34b0*/  BSSY B1, `(.L_x_95) ;  /* 0x0000006000017945 */ /* 0x000fe80003800000 */
[----:B------:R0:W-:Y:S01]  /*34c0*/  @!P3 STG.E.U8 desc[UR36][R6.64+0x31], R51 ;  /* 0x000031330600b986 */ /* 0x0001e2000c101124 */
[----:B------:R-:W-:Y:S05]  /*34d0*/  @P5 BRA `(.L_x_96) ;  /* 0x00000000000c5947 */ /* 0x000fea0003800000 */
[----:B------:R-:W1:Y:S02]  /*34e0*/  LDG.E.U8 R164, desc[UR36][R2.64+0x38] ;  /* 0x0000382402a47981 */ /* 0x000e64000c1e1100 */
[----:B-1----:R-:W-:-:S05]  /*34f0*/  PRMT R11, R164, 0x8880, RZ ;  /* 0x00008880a40b7816 */ /* 0x002fca00000000ff */
[----:B------:R-:W-:-:S07]  /*3500*/  IMAD R10, R11, R152, RZ ;  /* 0x000000980b0a7224 */ /* 0x000fce00078e02ff */
.L_x_96:
[----:B------:R-:W-:Y:S05]  /*3510*/  BSYNC B1 ;  /* 0x0000000000017941 */ /* 0x000fea0003800000 */
.L_x_95:
[----:B-1----:R-:W-:Y:S01]  /*3520*/  @!P5 IMAD R11, R52, R153, R10 ;  /* 0x00000099340bd224 */ /* 0x002fe200078e020a */
[----:B------:R-:W-:Y:S04]  /*3530*/  BSSY B1, `(.L_x_97) ;  /* 0x0000006000017945 */ /* 0x000fe80003800000 */
[----:B------:R1:W-:Y:S01]  /*3540*/  @!P5 STG.E.U8 desc[UR36][R4.64+0x38], R11 ;  /* 0x0000380b0400d986 */ /* 0x0003e2000c101124 */
[----:B------:R-:W-:Y:S05]  /*3550*/  @P2 BRA `(.L_x_98) ;  /* 0x00000000000c2947 */ /* 0x000fea0003800000 */
[----:B------:R-:W1:Y:S02]  /*3560*/  LDG.E.U8 R164, desc[UR36][R2.64+0x39] ;  /* 0x0000392402a47981 */ /* 0x000e64000c1e1100 */
[----:B-1----:R-:W-:-:S05]  /*3570*/  PRMT R11, R164, 0x8880, RZ ;  /* 0x00008880a40b7816 */ /* 0x002fca00000000ff */
[----:B------:R-:W-:-:S07]  /*3580*/  IMAD R10, R11, R152, RZ ;  /* 0x000000980b0a7224 */ /* 0x000fce00078e02ff */
.L_x_98:
[----:B------:R-:W-:Y:S05]  /*3590*/  BSYNC B1 ;  /* 0x0000000000017941 */ /* 0x000fea0003800000 */
.L_x_97:
        /* <DEDUP_REMOVED lines=11> */
.L_x_100:
[----:B------:R-:W-:Y:S05]  /*3650*/  BSYNC B1 ;  /* 0x0000000000017941 */ /* 0x000fea0003800000 */
.L_x_99:
[----:B-1----:R-:W-:Y:S01]  /*3660*/  @!P4 IMAD R11, R54, R153, R10 ;  /* 0x00000099360bc224 */ /* 0x002fe200078e020a */
[----:B------:R-:W-:Y:S04]  /*3670*/  BSSY B1, `(.L_x_101) ;  /* 0x0000006000017945 */ /* 0x000fe80003800000 */
[----:B------:R1:W-:Y:S01]  /*3680*/  @!P4 STG.E.U8 desc[UR36][R6.64+0x38], R11 ;  /* 0x0000380b0600c986 */ /* 0x0003e2000c101124 */
[----:B------:R-:W-:Y:S05]  /*3690*/  @P3 BRA `(.L_x_102) ;  /* 0x00000000000c3947 */ /* 0x000fea0003800000 */
[----:B------:R-:W1:Y:S02]  /*36a0*/  LDG.E.U8 R164, desc[UR36][R8.64+0x39] ;  /* 0x0000392408a47981 */ /* 0x000e64000c1e1100 */
[----:B-1----:R-:W-:-:S05]  /*36b0*/  PRMT R11, R164, 0x8880, RZ ;  /* 0x00008880a40b7816 */ /* 0x002fca00000000ff */
[----:B------:R-:W-:-:S07]  /*36c0*/  IMAD R10, R11, R152, RZ ;  /* 0x000000980b0a7224 */ /* 0x000fce00078e02ff */
.L_x_102:
[----:B------:R-:W-:Y:S05]  /*36d0*/  BSYNC B1 ;  /* 0x0000000000017941 */ /* 0x000fea0003800000 */
.L_x_101:
[----:B------:R-:W-:Y:S01]  /*36e0*/  @!P3 IMAD R55, R55, R153, R10 ;  /* 0x000000993737b224 */ /* 0x000fe200078e020a */
[----:B------:R-:W-:Y:S04]  /*36f0*/  BSSY B1, `(.L_x_103) ;  /* 0x0000006000017945 */ /* 0x000fe80003800000 */
[----:B------:R0:W-:Y:S01]  /*3700*/  @!P3 STG.E.U8 desc[UR36][R6.64+0x39], R55 ;  /* 0x000039370600b986 */ /* 0x0001e2000c101124 */
[----:B------:R-:W-:Y:S05]  /*3710*/  @P5 BRA `(.L_x_104) ;  /* 0x00000000000c5947 */ /* 0x000fea0003800000 */
[----:B------:R-:W1:Y:S02]  /*3720*/  LDG.E.U8 R164, desc[UR36][R2.64+0x40] ;  /* 0x0000402402a47981 */ /* 0x000e64000c1e1100 */
[----:B-1----:R-:W-:-:S05]  /*3730*/  PRMT R11, R164, 0x8880, RZ ;  /* 0x00008880a40b7816 */ /* 0x002fca00000000ff */
[----:B------:R-:W-:-:S07]  /*3740*/  IMAD R10, R11, R152, RZ ;  /* 0x000000980b0a7224 */ /* 0x000fce00078e02ff */
.L_x_104:
[----:B------:R-:W-:Y:S05]  /*3750*/  BSYNC B1 ;  /* 0x0000000000017941 */ /* 0x000fea0003800000 */
.L_x_103:
[----:B-1----:R-:W-:Y:S01]  /*3760*/  @!P5 IMAD R11, R56, R153, R10 ;  /* 0x00000099380bd224 */ /* 0x002fe200078e020a */
[----:B------:R-:W-:Y:S04]  /*3770*/  BSSY B1, `(.L_x_105) ;  /* 0x0000006000017945 */ /* 0x000fe80003800000 */
[----:B------:R1:W-:Y:S01]  /*3780*/  @!P5 STG.E.U8 desc[UR36][R4.64+0x40], R11 ;  /* 0x0000400b0400d986 */ /* 0x0003e2000c101124 */
[----:B------:R-:W-:Y:S05]  /*3790*/  @P2 BRA `(.L_x_106) ;  /* 0x00000000000c2947 */ /* 0x000fea0003800000 */
[----:B------:R-:W1:Y:S02]  /*37a0*/  LDG.E.U8 R164, desc[UR36][R2.64+0x41] ;  /* 0x0000412402a47981 */ /* 0x000e64000c1e1100 */
[----:B-1----:R-:W-:-:S05]  /*37b0*/  PRMT R11, R164, 0x8880, RZ ;  /* 0x00008880a40b7816 */ /* 0x002fca00000000ff */
[----:B------:R-:W-:-:S07]  /*37c0*/  IMAD R10, R11, R152, RZ ;  /* 0x000000980b0a7224 */ /* 0x000fce00078e02ff */
.L_x_106:
[----:B------:R-:W-:Y:S05]  /*37d0*/  BSYNC B1 ;  /* 0x0000000000017941 */ /* 0x000fea0003800000 */
.L_x_105:
        /* <DEDUP_REMOVED lines=11> */
.L_x_108:
[----:B------:R-:W-:Y:S05]  /*3890*/  BSYNC B1 ;  /* 0x0000000000017941 */ /* 0x000fea0003800000 */
.L_x_107:
[----:B-1----:R-:W-:Y:S01]  /*38a0*/  @!P4 IMAD R11, R58, R153, R10 ;  /* 0x000000993a0bc224 */ /* 0x002fe200078e020a */
[----:B------:R-:W-:Y:S04]  /*38b0*/  BSSY B1, `(.L_x_109) ;  /* 0x0000006000017945 */ /* 0x000fe80003800000 */
[----:B------:R1:W-:Y:S01]  /*38c0*/  @!P4 STG.E.U8 desc[UR36][R6.64+0x40], R11 ;  /* 0x0000400b0600c986 */ /* 0x0003e2000c101124 */
[----:B------:R-:W-:Y:S05]  /*38d0*/  @P3 BRA `(.L_x_110) ;  /* 0x00000000000c3947 */ /* 0x000fea0003800000 */
[----:B------:R-:W1:Y:S02]  /*38e0*/  LDG.E.U8 R164, desc[UR36][R8.64+0x41] ;  /* 0x0000412408a47981 */ /* 0x000e64000c1e1100 */
[----:B-1----:R-:W-:-:S05]  /*38f0*/  PRMT R11, R164, 0x8880, RZ ;  /* 0x00008880a40b7816 */ /* 0x002fca00000000ff */
[----:B------:R-:W-:-:S07]  /*3900*/  IMAD R10, R11, R152, RZ ;  /* 0x000000980b0a7224 */ /* 0x000fce00078e02ff */
.L_x_110:
[----:B------:R-:W-:Y:S05]  /*3910*/  BSYNC B1 ;  /* 0x0000000000017941 */ /* 0x000fea0003800000 */
.L_x_109:
[----:B------:R-:W-:Y:S01]  /*3920*/  @!P3 IMAD R59, R59, R153, R10 ;  /* 0x000000993b3bb224 */ /* 0x000fe200078e020a */
[----:B------:R-:W-:Y:S04]  /*3930*/  BSSY B1, `(.L_x_111) ;  /* 0x0000006000017945 */ /* 0x000fe80003800000 */
[----:B------:R0:W-:Y:S01]  /*3940*/  @!P3 STG.E.U8 desc[UR36][R6.64+0x41], R59 ;  /* 0x0000413b0600b986 */ /* 0x0001e2000c101124 */
[----:B------:R-:W-:Y:S05]  /*3950*/  @P5 BRA `(.L_x_112) ;  /* 0x00000000000c5947 */ /* 0x000fea0003800000 */
[----:B------:R-:W1:Y:S02]  /*3960*/  LDG.E.U8 R164, desc[UR36][R2.64+0x48] ;  /* 0x0000482402a47981 */ /* 0x000e64000c1e1100 */
[----:B-1----:R-:W-:-:S05]  /*3970*/  PRMT R11, R164, 0x8880, RZ ;  /* 0x00008880a40b7816 */ /* 0x002fca00000000ff */
[----:B------:R-:W-:-:S07]  /*3980*/  IMAD R10, R11, R152, RZ ;  /* 0x000000980b0a7224 */ /* 0x000fce00078e02ff */
.L_x_112:
[----:B------:R-:W-:Y:S05]  /*3990*/  BSYNC B1 ;  /* 0x0000000000017941 */ /* 0x000fea0003800000 */
.L_x_111:
[----:B-1----:R-:W-:Y:S01]  /*39a0*/  @!P5 IMAD R11, R60, R153, R10 ;  /* 0x000000993c0bd224 */ /* 0x002fe200078e020a */
[----:B------:R-:W-:Y:S04]  /*39b0*/  BSSY B1, `(.L_x_113) ;  /* 0x0000006000017945 */ /* 0x000fe80003800000 */
[----:B------:R1:W-:Y:S01]  /*39c0*/  @!P5 STG.E.U8 desc[UR36][R4.64+0x48], R11 ;  /* 0x0000480b0400d986 */ /* 0x0003e2000c101124 */
[----:B------:R-:W-:Y:S05]  /*39d0*/  @P2 BRA `(.L_x_114) ;  /* 0x00000000000c2947 */ /* 0x000fea0003800000 */
[----:B------:R-:W1:Y:S02]  /*39e0*/  LDG.E.U8 R164, desc[UR36][R2.64+0x49] ;  /* 0x0000492402a47981 */ /* 0x000e64000c1e1100 */
[----:B-1----:R-:W-:-:S05]  /*39f0*/  PRMT R11, R164, 0x8880, RZ ;  /* 0x00008880a40b7816 */ /* 0x002fca00000000ff */
[----:B------:R-:W-:-:S07]  /*3a00*/  IMAD R10, R11, R152, RZ ;  /* 0x000000980b0a7224 */ /* 0x000fce00078e02ff */
.L_x_114:
[----:B------:R-:W-:Y:S05]  /*3a10*/  BSYNC B1 ;  /* 0x0000000000017941 */ /* 0x000fea0003800000 */
.L_x_113:
        /* <DEDUP_REMOVED lines=11> */
.L_x_116:
[----:B------:R-:W-:Y:S05]  /*3ad0*/  BSYNC B1 ;  /* 0x0000000000017941 */ /* 0x000fea0003800000 */
.L_x_115:
[----:B-1----:R-:W-:Y:S01]  /*3ae0*/  @!P4 IMAD R11, R62, R153, R10 ;  /* 0x000000993e0bc224 */ /* 0x002fe200078e020a */
[----:B------:R-:W-:Y:S04]  /*3af0*/  BSSY B1, `(.L_x_117) ;  /* 0x0000006000017945 */ /* 0x000fe80003800000 */
[----:B------:R1:W-:Y:S01]  /*3b00*/  @!P4 STG.E.U8 desc[UR36][R6.64+0x48], R11 ;  /* 0x0000480b0600c986 */ /* 0x0003e2000c101124 */
[----:B------:R-:W-:Y:S05]  /*3b10*/  @P3 BRA `(.L_x_118) ;  /* 0x00000000000c3947 */ /* 0x000fea0003800000 */
[----:B------:R-:W1:Y:S02]  /*3b20*/  LDG.E.U8 R164, desc[UR36][R8.64+0x49] ;  /* 0x0000492408a47981 */ /* 0x000e64000c1e1100 */
[----:B-1----:R-:W-:-:S05]  /*3b30*/  PRMT R11, R164, 0x8880, RZ ;  /* 0x00008880a40b7816 */ /* 0x002fca00000000ff */
[----:B------:R-:W-:-:S07]  /*3b40*/  IMAD R10, R11, R152, RZ ;  /* 0x000000980b0a7224 */ /* 0x000fce00078e02ff */
.L_x_118:
[----:B------:R-:W-:Y:S05]  /*3b50*/  BSYNC B1 ;  /* 0x0000000000017941 */ /* 0x000fea0003800000 */
.L_x_117:
[----:B------:R-:W-:Y:S01]  /*3b60*/  @!P3 IMAD R63, R63, R153, R10 ;  /* 0x000000993f3fb224 */ /* 0x000fe200078e020a */
[----:B------:R-:W-:Y:S04]  /*3b70*/  BSSY B1, `(.L_x_119) ;  /* 0x0000006000017945 */ /* 0x000fe80003800000 */
[----:B------:R0:W-:Y:S01]  /*3b80*/  @!P3 STG.E.U8 desc[UR36][R6.64+0x49], R63 ;  /* 0x0000493f0600b986 */ /* 0x0001e2000c101124 */
[----:B------:R-:W-:Y:S05]  /*3b90*/  @P5 BRA `(.L_x_120) ;  /* 0x00000000000c5947 */ /* 0x000fea0003800000 */
[----:B------:R-:W1:Y:S02]  /*3ba0*/  LDG.E.U8 R164, desc[UR36][R2.64+0x50] ;  /* 0x0000502402a47981 */ /* 0x000e64000c1e1100 */
[----:B-1----:R-:W-:-:S05]  /*3bb0*/  PRMT R11, R164, 0x8880, RZ ;  /* 0x00008880a40b7816 */ /* 0x002fca00000000ff */
[----:B------:R-:W-:-:S07]  /*3bc0*/  IMAD R10, R11, R152, RZ ;  /* 0x000000980b0a7224 */ /* 0x000fce00078e02ff */
.L_x_120:
[----:B------:R-:W-:Y:S05]  /*3bd0*/  BSYNC B1 ;  /* 0x0000000000017941 */ /* 0x000fea0003800000 */
.L_x_119:
[----:B-1----:R-:W-:Y:S01]  /*3be0*/  @!P5 IMAD R11, R64, R153, R10 ;  /* 0x00000099400bd224 */ /* 0x002fe200078e020a */
[----:B------:R-:W-:Y:S04]  /*3bf0*/  BSSY B1, `(.L_x_121) ;  /* 0x0000006000017945 */ /* 0x000fe80003800000 */
[----:B------:R1:W-:Y:S01]  /*3c00*/  @!P5 STG.E.U8 desc[UR36][R4.64+0x50], R11 ;  /* 0x0000500b0400d986 */ /* 0x0003e2000c101124 */
[----:B------:R-:W-:Y:S05]  /*3c10*/  @P2 BRA `(.L_x_122) ;  /* 0x00000000000c2947 */ /* 0x000fea0003800000 */
[----:B------:R-:W1:Y:S02]  /*3c20*/  LDG.E.U8 R164, desc[UR36][R2.64+0x51] ;  /* 0x0000512402a47981 */ /* 0x000e64000c1e1100 */
[----:B-1----:R-:W-:-:S05]  /*3c30*/  PRMT R11, R164, 0x8880, RZ ;  /* 0x00008880a40b7816 */ /* 0x002fca00000000ff */
[----:B------:R-:W-:-:S07]  /*3c40*/  IMAD R10, R11, R152, RZ ;  /* 0x000000980b0a7224 */ /* 0x000fce00078e02ff */
.L_x_122:
[----:B------:R-:W-:Y:S05]  /*3c50*/  BSYNC B1 ;  /* 0x0000000000017941 */ /* 0x000fea0003800000 */
.L_x_121:
        /* <DEDUP_REMOVED lines=11> */
.L_x_124:
[----:B------:R-:W-:Y:S05]  /*3d10*/  BSYNC B1 ;  /* 0x0000000000017941 */ /* 0x000fea0003800000 */
.L_x_123:
[----:B-1----:R-:W-:Y:S01]  /*3d20*/  @!P4 IMAD R11, R66, R153, R10 ;  /* 0x00000099420bc224 */ /* 0x002fe200078e020a */
[----:B------:R-:W-:Y:S04]  /*3d30*/  BSSY B1, `(.L_x_125) ;  /* 0x0000006000017945 */ /* 0x000fe80003800000 */
[----:B------:R1:W-:Y:S01]  /*3d40*/  @!P4 STG.E.U8 desc[UR36][R6.64+0x50], R11 ;  /* 0x0000500b0600c986 */ /* 0x0003e2000c101124 */
[----:B------:R-:W-:Y:S05]  /*3d50*/  @P3 BRA `(.L_x_126) ;  /* 0x00000000000c3947 */ /* 0x000fea0003800000 */
[----:B------:R-:W1:Y:S02]  /*3d60*/  LDG.E.U8 R164, desc[UR36][R8.64+0x51] ;  /* 0x0000512408a47981 */ /* 0x000e64000c1e1100 */
[----:B-1----:R-:W-:-:S05]  /*3d70*/  PRMT R11, R164, 0x8880, RZ ;  /* 0x00008880a40b7816 */ /* 0x002fca00000000ff */
[----:B------:R-:W-:-:S07]  /*3d80*/  IMAD R10, R11, R152, RZ ;  /* 0x000000980b0a7224 */ /* 0x000fce00078e02ff */
.L_x_126:
[----:B------:R-:W-:Y:S05]  /*3d90*/  BSYNC B1 ;  /* 0x0000000000017941 */ /* 0x000fea0003800000 */
.L_x_125:
[----:B------:R-:W-:Y:S01]  /*3da0*/  @!P3 IMAD R67, R67, R153, R10 ;  /* 0x000000994343b224 */ /* 0x000fe200078e020a */
[----:B------:R-:W-:Y:S04]  /*3db0*/  BSSY B1, `(.L_x_127) ;  /* 0x0000006000017945 */ /* 0x000fe80003800000 */
[----:B------:R0:W-:Y:S01]  /*3dc0*/  @!P3 STG.E.U8 desc[UR36][R6.64+0x51], R67 ;  /* 0x000051430600b986 */ /* 0x0001e2000c101124 */
[----:B------:R-:W-:Y:S05]  /*3dd0*/  @P5 BRA `(.L_x_128) ;  /* 0x00000000000c5947 */ /* 0x000fea0003800000 */
[----:B------:R-:W1:Y:S02]  /*3de0*/  LDG.E.U8 R164, desc[UR36][R2.64+0x58] ;  /* 0x0000582402a47981 */ /* 0x000e64000c1e1100 */
[----:B-1----:R-:W-:-:S05]  /*3df0*/  PRMT R11, R164, 0x8880, RZ ;  /* 0x00008880a40b7816 */ /* 0x002fca00000000ff */
[----:B------:R-:W-:-:S07]  /*3e00*/  IMAD R10, R11, R152, RZ ;  /* 0x000000980b0a7224 */ /* 0x000fce00078e02ff */
.L_x_128:
[----:B------:R-:W-:Y:S05]  /*3e10*/  BSYNC B1 ;  /* 0x0000000000017941 */ /* 0x000fea0003800000 */
.L_x_127:
[----:B-1----:R-:W-:Y:S01]  /*3e20*/  @!P5 IMAD R11, R68, R153, R10 ;  /* 0x00000099440bd224 */ /* 0x002fe200078e020a */
[----:B------:R-:W-:Y:S04]  /*3e30*/  BSSY B1, `(.L_x_129) ;  /* 0x0000006000017945 */ /* 0x000fe80003800000 */
[----:B------:R1:W-:Y:S01]  /*3e40*/  @!P5 STG.E.U8 desc[UR36][R4.64+0x58], R11 ;  /* 0x0000580b0400d986 */ /* 0x0003e2000c101124 */
[----:B------:R-:W-:Y:S05]  /*3e50*/  @P2 BRA `(.L_x_130) ;  /* 0x00000000000c2947 */ /* 0x000fea0003800000 */
[----:B------:R-:W1:Y:S02]  /*3e60*/  LDG.E.U8 R164, desc[UR36][R2.64+0x59] ;  /* 0x0000592402a47981 */ /* 0x000e64000c1e1100 */
[----:B-1----:R-:W-:-:S05]  /*3e70*/  PRMT R11, R164, 0x8880, RZ ;  /* 0x00008880a40b7816 */ /* 0x002fca00000000ff */
[----:B------:R-:W-:-:S07]  /*3e80*/  IMAD R10, R11, R152, RZ ;  /* 0x000000980b0a7224 */ /* 0x000fce00078e02ff */
.L_x_130:
[----:B------:R-:W-:Y:S05]  /*3e90*/  BSYNC B1 ;  /* 0x0000000000017941 */ /* 0x000fea0003800000 */
.L_x_129:
        /* <DEDUP_REMOVED lines=11> */
.L_x_132:
[----:B------:R-:W-:Y:S05]  /*3f50*/  BSYNC B1 ;  /* 0x0000000000017941 */ /* 0x000fea0003800000 */
.L_x_131:
[----:B-1----:R-:W-:Y:S01]  /*3f60*/  @!P4 IMAD R11, R70, R153, R10 ;  /* 0x00000099460bc224 */ /* 0x002fe200078e020a */
[----:B------:R-:W-:Y:S04]  /*3f70*/  BSSY B1, `(.L_x_133) ;  /* 0x0000006000017945 */ /* 0x000fe80003800000 */
[----:B------:R1:W-:Y:S01]  /*3f80*/  @!P4 STG.E.U8 desc[UR36][R6.64+0x58], R11 ;  /* 0x0000580b0600c986 */ /* 0x0003e2000c101124 */
[----:B------:R-:W-:Y:S05]  /*3f90*/  @P3 BRA `(.L_x_134) ;  /* 0x00000000000c3947 */ /* 0x000fea0003800000 */
[----:B------:R-:W1:Y:S02]  /*3fa0*/  LDG.E.U8 R164, desc[UR36][R8.64+0x59] ;  /* 0x0000592408a47981 */ /* 0x000e64000c1e1100 */
[----:B-1----:R-:W-:-:S05]  /*3fb0*/  PRMT R11, R164, 0x8880, RZ ;  /* 0x00008880a40b7816 */ /* 0x002fca00000000ff */
[----:B------:R-:W-:-:S07]  /*3fc0*/  IMAD R10, R11, R152, RZ ;  /* 0x000000980b0a7224 */ /* 0x000fce00078e02ff */
.L_x_134:
[----:B------:R-:W-:Y:S05]  /*3fd0*/  BSYNC B1 ;  /* 0x0000000000017941 */ /* 0x000fea0003800000 */
.L_x_133:
[----:B------:R-:W-:Y:S01]  /*3fe0*/  @!P3 IMAD R71, R71, R153, R10 ;  /* 0x000000994747b224 */ /* 0x000fe200078e020a */
[----:B------:R-:W-:Y:S04]  /*3ff0*/  BSSY B1, `(.L_x_135) ;  /* 0x0000006000017945 */ /* 0x000fe80003800000 */
[----:B------:R0:W-:Y:S01]  /*4000*/  @!P3 STG.E.U8 desc[UR36][R6.64+0x59], R71 ;  /* 0x000059470600b986 */ /* 0x0001e2000c101124 */
[----:B------:R-:W-:Y:S05]  /*4010*/  @P5 BRA `(.L_x_136) ;  /* 0x00000000000c5947 */ /* 0x000fea0003800000 */
[----:B------:R-:W1:Y:S02]  /*4020*/  LDG.E.U8 R164, desc[UR36][R2.64+0x60] ;  /* 0x0000602402a47981 */ /* 0x000e64000c1e1100 */
[----:B-1----:R-:W-:-:S05]  /*4030*/  PRMT R11, R164, 0x8880, RZ ;  /* 0x00008880a40b7816 */ /* 0x002fca00000000ff */
[----:B------:R-:W-:-:S07]  /*4040*/  IMAD R10, R11, R152, RZ ;  /* 0x000000980b0a7224 */ /* 0x000fce00078e02ff */
.L_x_136:
[----:B------:R-:W-:Y:S05]  /*4050*/  BSYNC B1 ;  /* 0x0000000000017941 */ /* 0x000fea0003800000 */
.L_x_135:
[----:B-1----:R-:W-:Y:S01]  /*4060*/  @!P5 IMAD R11, R72, R153, R10 ;  /* 0x00000099480bd224 */ /* 0x002fe200078e020a */
[----:B------:R-:W-:Y:S04]  /*4070*/  BSSY B1, `(.L_x_137) ;  /* 0x0000006000017945 */ /* 0x000fe80003800000 */
[----:B------:R1:W-:Y:S01]  /*4080*/  @!P5 STG.E.U8 desc[UR36][R4.64+0x60], R11 ;  /* 0x0000600b0400d986 */ /* 0x0003e2000c101124 */
[----:B------:R-:W-:Y:S05]  /*4090*/  @P2 BRA `(.L_x_138) ;  /* 0x00000000000c2947 */ /* 0x000fea0003800000 */
[----:B------:R-:W1:Y:S02]  /*40a0*/  LDG.E.U8 R164, desc[UR36][R2.64+0x61] ;  /* 0x0000612402a47981 */ /* 0x000e64000c1e1100 */
[----:B-1----:R-:W-:-:S05]  /*40b0*/  PRMT R11, R164, 0x8880, RZ ;  /* 0x00008880a40b7816 */ /* 0x002fca00000000ff */
[----:B------:R-:W-:-:S07]  /*40c0*/  IMAD R10, R11, R152, RZ ;  /* 0x000000980b0a7224 */ /* 0x000fce00078e02ff */
.L_x_138:
[----:B------:R-:W-:Y:S05]  /*40d0*/  BSYNC B1 ;  /* 0x0000000000017941 */ /* 0x000fea0003800000 */
.L_x_137:
        /* <DEDUP_REMOVED lines=11> */
.L_x_140:
[----:B------:R-:W-:Y:S05]  /*4190*/  BSYNC B1 ;  /* 0x0000000000017941 */ /* 0x000fea0003800000 */
.L_x_139:
[----:B-1----:R-:W-:Y:S01]  /*41a0*/  @!P4 IMAD R11, R74, R153, R10 ;  /* 0x000000994a0bc224 */ /* 0x002fe200078e020a */
[----:B------:R-:W-:Y:S04]  /*41b0*/  BSSY B1, `(.L_x_141) ;  /* 0x0000006000017945 */ /* 0x000fe80003800000 */
[----:B------:R1:W-:Y:S01]  /*41c0*/  @!P4 STG.E.U8 desc[UR36][R6.64+0x60], R11 ;  /* 0x0000600b0600c986 */ /* 0x0003e2000c101124 */
[----:B------:R-:W-:Y:S05]  /*41d0*/  @P3 BRA `(.L_x_142) ;  /* 0x00000000000c3947 */ /* 0x000fea0003800000 */
[----:B------:R-:W1:Y:S02]  /*41e0*/  LDG.E.U8 R164, desc[UR36][R8.64+0x61] ;  /* 0x0000612408a47981 */ /* 0x000e64000c1e1100 */
[----:B-1----:R-:W-:-:S05]  /*41f0*/  PRMT R11, R164, 0x8880, RZ ;  /* 0x00008880a40b7816 */ /* 0x002fca00000000ff */
[----:B------:R-:W-:-:S07]  /*4200*/  IMAD R10, R11, R152, RZ ;  /* 0x000000980b0a7224 */ /* 0x000fce00078e02ff */
.L_x_142:
[----:B------:R-:W-:Y:S05]  /*4210*/  BSYNC B1 ;  /* 0x0000000000017941 */ /* 0x000fea0003800000 */
.L_x_141:
[----:B------:R-:W-:Y:S01]  /*4220*/  @!P3 IMAD R75, R75, R153, R10 ;  /* 0x000000994b4bb224 */ /* 0x000fe200078e020a */
[----:B------:R-:W-:Y:S04]  /*4230*/  BSSY B1, `(.L_x_143) ;  /* 0x0000006000017945 */ /* 0x000fe80003800000 */
[----:B------:R0:W-:Y:S01]  /*4240*/  @!P3 STG.E.U8 desc[UR36][R6.64+0x61], R75 ;  /* 0x0000614b0600b986 */ /* 0x0001e2000c101124 */
[----:B------:R-:W-:Y:S05]  /*4250*/  @P5 BRA `(.L_x_144) ;  /* 0x00000000000c5947 */ /* 0x000fea0003800000 */
[----:B------:R-:W1:Y:S02]  /*4260*/  LDG.E.U8 R164, desc[UR36][R2.64+0x68] ;  /* 0x0000682402a47981 */ /* 0x000e64000c1e1100 */
[----:B-1----:R-:W-:-:S05]  /*4270*/  PRMT R11, R164, 0x8880, RZ ;  /* 0x00008880a40b7816 */ /* 0x002fca00000000ff */
[----:B------:R-:W-:-:S07]  /*4280*/  IMAD R10, R11, R152, RZ ;  /* 0x000000980b0a7224 */ /* 0x000fce00078e02ff */
.L_x_144:
[----:B------:R-:W-:Y:S05]  /*4290*/  BSYNC B1 ;  /* 0x0000000000017941 */ /* 0x000fea0003800000 */
.L_x_143:
[----:B-1----:R-:W-:Y:S01]  /*42a0*/  @!P5 IMAD R11, R76, R153, R10 ;  /* 0x000000994c0bd224 */ /* 0x002fe200078e020a */
[----:B------:R-:W-:Y:S04]  /*42b0*/  BSSY B1, `(.L_x_145) ;  /* 0x0000006000017945 */ /* 0x000fe80003800000 */
[----:B------:R1:W-:Y:S01]  /*42c0*/  @!P5 STG.E.U8 desc[UR36][R4.64+0x68], R11 ;  /* 0x0000680b0400d986 */ /* 0x0003e2000c101124 */
[----:B------:R-:W-:Y:S05]  /*42d0*/  @P2 BRA `(.L_x_146) ;  /* 0x00000000000c2947 */ /* 0x000fea0003800000 */
[----:B------:R-:W1:Y:S02]  /*42e0*/  LDG.E.U8 R164, desc[UR36][R2.64+0x69] ;  /* 0x0000692402a47981 */ /* 0x000e64000c1e1100 */
[----:B-1----:R-:W-:-:S05]  /*42f0*/  PRMT R11, R164, 0x8880, RZ ;  /* 0x00008880a40b7816 */ /* 0x002fca00000000ff */
[----:B------:R-:W-:-:S07]  /*4300*/  IMAD R10, R11, R152, RZ ;  /* 0x000000980b0a7224 */ /* 0x000fce00078e02ff */
.L_x_146:
[----:B------:R-:W-:Y:S05]  /*4310*/  BSYNC B1 ;  /* 0x0000000000017941 */ /* 0x000fea0003800000 */
.L_x_145:
        /* <DEDUP_REMOVED lines=11> */
.L_x_148:
[----:B------:R-:W-:Y:S05]  /*43d0*/  BSYNC B1 ;  /* 0x0000000000017941 */ /* 0x000fea0003800000 */
.L_x_147:
[----:B-1----:R-:W-:Y:S01]  /*43e0*/  @!P4 IMAD R11, R78, R153, R10 ;  /* 0x000000994e0bc224 */ /* 0x002fe200078e020a */
[----:B------:R-:W-:Y:S04]  /*43f0*/  BSSY B1, `(.L_x_149) ;  /* 0x0000006000017945 */ /* 0x000fe80003800000 */
[----:B------:R1:W-:Y:S01]  /*4400*/  @!P4 STG.E.U8 desc[UR36][R6.64+0x68], R11 ;  /* 0x0000680b0600c986 */ /* 0x0003e2000c101124 */
[----:B------:R-:W-:Y:S05]  /*4410*/  @P3 BRA `(.L_x_150) ;  /* 0x00000000000c3947 */ /* 0x000fea0003800000 */
[----:B------:R-:W1:Y:S02]  /*4420*/  LDG.E.U8 R164, desc[UR36][R8.64+0x69] ;  /* 0x0000692408a47981 */ /* 0x000e64000c1e1100 */
[----:B-1----:R-:W-:-:S05]  /*4430*/  PRMT R11, R164, 0x8880, RZ ;  /* 0x00008880a40b7816 */ /* 0x002fca00000000ff */
[----:B------:R-:W-:-:S07]  /*4440*/  IMAD R10, R11, R152, RZ ;  /* 0x000000980b0a7224 */ /* 0x000fce00078e02ff */
.L_x_150:
[----:B------:R-:W-:Y:S05]  /*4450*/  BSYNC B1 ;  /* 0x0000000000017941 */ /* 0x000fea0003800000 */
.L_x_149:
[----:B------:R-:W-:Y:S01]  /*4460*/  @!P3 IMAD R79, R79, R153, R10 ;  /* 0x000000994f4fb224 */ /* 0x000fe200078e020a */
[----:B------:R-:W-:Y:S04]  /*4470*/  BSSY B1, `(.L_x_151) ;  /* 0x0000006000017945 */ /* 0x000fe80003800000 */
[----:B------:R0:W-:Y:S01]  /*4480*/  @!P3 STG.E.U8 desc[UR36][R6.64+0x69], R79 ;  /* 0x0000694f0600b986 */ /* 0x0001e2000c101124 */
[----:B------:R-:W-:Y:S05]  /*4490*/  @P5 BRA `(.L_x_152) ;  /* 0x00000000000c5947 */ /* 0x000fea0003800000 */
[----:B------:R-:W1:Y:S02]  /*44a0*/  LDG.E.U8 R164, desc[UR36][R2.64+0x70] ;  /* 0x0000702402a47981 */ /* 0x000e64000c1e1100 */
[----:B-1----:R-:W-:-:S05]  /*44b0*/  PRMT R11, R164, 0x8880, RZ ;  /* 0x00008880a40b7816 */ /* 0x002fca00000000ff */
[----:B------:R-:W-:-:S07]  /*44c0*/  IMAD R10, R11, R152, RZ ;  /* 0x000000980b0a7224 */ /* 0x000fce00078e02ff */
.L_x_152:
[----:B------:R-:W-:Y:S05]  /*44d0*/  BSYNC B1 ;  /* 0x0000000000017941 */ /* 0x000fea0003800000 */
.L_x_151:
[----:B-1----:R-:W-:Y:S01]  /*44e0*/  @!P5 IMAD R11, R80, R153, R10 ;  /* 0x00000099500bd224 */ /* 0x002fe200078e020a */
[----:B------:R-:W-:Y:S04]  /*44f0*/  BSSY B1, `(.L_x_153) ;  /* 0x0000006000017945 */ /* 0x000fe80003800000 */
[----:B------:R1:W-:Y:S01]  /*4500*/  @!P5 STG.E.U8 desc[UR36][R4.64+0x70], R11 ;  /* 0x0000700b0400d986 */ /* 0x0003e2000c101124 */
[----:B------:R-:W-:Y:S05]  /*4510*/  @P2 BRA `(.L_x_154) ;  /* 0x00000000000c2947 */ /* 0x000fea0003800000 */
[----:B------:R-:W1:Y:S02]  /*4520*/  LDG.E.U8 R164, desc[UR36][R2.64+0x71] ;  /* 0x0000712402a47981 */ /* 0x000e64000c1e1100 */
[----:B-1----:R-:W-:-:S05]  /*4530*/  PRMT R11, R164, 0x8880, RZ ;  /* 0x00008880a40b7816 */ /* 0x002fca00000000ff */
[----:B------:R-:W-:-:S07]  /*4540*/  IMAD R10, R11, R152, RZ ;  /* 0x000000980b0a7224 */ /* 0x000fce00078e02ff */
.L_x_154:
[----:B------:R-:W-:Y:S05]  /*4550*/  BSYNC B1 ;  /* 0x0000000000017941 */ /* 0x000fea0003800000 */
.L_x_153:
        /* <DEDUP_REMOVED lines=11> */
.L_x_156:
[----:B------:R-:W-:Y:S05]  /*4610*/  BSYNC B1 ;  /* 0x0000000000017941 */ /* 0x000fea0003800000 */
.L_x_155:
[----:B-1----:R-:W-:Y:S01]  /*4620*/  @!P4 IMAD R11, R82, R153, R10 ;  /* 0x00000099520bc224 */ /* 0x002fe200078e020a */
[----:B------:R-:W-:Y:S04]  /*4630*/  BSSY B1, `(.L_x_157) ;  /* 0x0000006000017945 */ /* 0x000fe80003800000 */
[----:B------:R1:W-:Y:S01]  /*4640*/  @!P4 STG.E.U8 desc[UR36][R6.64+0x70], R11 ;  /* 0x0000700b0600c986 */ /* 0x0003e2000c101124 */
[----:B------:R-:W-:Y:S05]  /*4650*/  @P3 BRA `(.L_x_158) ;  /* 0x00000000000c3947 */ /* 0x000fea0003800000 */
[----:B------:R-:W1:Y:S02]  /*4660*/  LDG.E.U8 R164, desc[UR36][R8.64+0x71] ;  /* 0x0000712408a47981 */ /* 0x000e64000c1e1100 */
[----:B-1----:R-:W-:-:S05]  /*4670*/  PRMT R11, R164, 0x8880, RZ ;  /* 0x00008880a40b7816 */ /* 0x002fca00000000ff */
[----:B------:R-:W-:-:S07]  /*4680*/  IMAD R10, R11, R152, RZ ;  /* 0x000000980b0a7224 */ /* 0x000fce00078e02ff */
.L_x_158:
[----:B------:R-:W-:Y:S05]  /*4690*/  BSYNC B1 ;  /* 0x0000000000017941 */ /* 0x000fea0003800000 */
.L_x_157:
[----:B------:R-:W-:Y:S01]  /*46a0*/  @!P3 IMAD R83, R83, R153, R10 ;  /* 0x000000995353b224 */ /* 0x000fe200078e020a */
[----:B------:R-:W-:Y:S04]  /*46b0*/  BSSY B1, `(.L_x_159) ;  /* 0x0000006000017945 */ /* 0x000fe80003800000 */
[----:B------:R0:W-:Y:S01]  /*46c0*/  @!P3 STG.E.U8 desc[UR36][R6.64+0x71], R83 ;  /* 0x000071530600b986 */ /* 0x0001e2000c101124 */
[----:B------:R-:W-:Y:S05]  /*46d0*/  @P5 BRA `(.L_x_160) ;  /* 0x00000000000c5947 */ /* 0x000fea0003800000 */
[----:B------:R-:W1:Y:S02]  /*46e0*/  LDG.E.U8 R164, desc[UR36][R2.64+0x78] ;  /* 0x0000782402a47981 */ /* 0x000e64000c1e1100 */
[----:B-1----:R-:W-:-:S05]  /*46f0*/  PRMT R11, R164, 0x8880, RZ ;  /* 0x00008880a40b7816 */ /* 0x002fca00000000ff */
[----:B------:R-:W-:-:S07]  /*4700*/  IMAD R10, R11, R152, RZ ;  /* 0x000000980b0a7224 */ /* 0x000fce00078e02ff */
.L_x_160:
[----:B------:R-:W-:Y:S05]  /*4710*/  BSYNC B1 ;  /* 0x0000000000017941 */ /* 0x000fea0003800000 */
.L_x_159:
[----:B-1----:R-:W-:Y:S01]  /*4720*/  @!P5 IMAD R11, R84, R153, R10 ;  /* 0x00000099540bd224 */ /* 0x002fe200078e020a */
[----:B------:R-:W-:Y:S04]  /*4730*/  BSSY B1, `(.L_x_161) ;  /* 0x0000006000017945 */ /* 0x000fe80003800000 */
[----:B------:R1:W-:Y:S01]  /*4740*/  @!P5 STG.E.U8 desc[UR36][R4.64+0x78], R11 ;  /* 0x0000780b0400d986 */ /* 0x0003e2000c101124 */
[----:B------:R-:W-:Y:S05]  /*4750*/  @P2 BRA `(.L_x_162) ;  /* 0x00000000000c2947 */ /* 0x000fea0003800000 */
[----:B------:R-:W1:Y:S02]  /*4760*/  LDG.E.U8 R164, desc[UR36][R2.64+0x79] ;  /* 0x0000792402a47981 */ /* 0x000e64000c1e1100 */
[----:B-1----:R-:W-:-:S05]  /*4770*/  PRMT R11, R164, 0x8880, RZ ;  /* 0x00008880a40b7816 */ /* 0x002fca00000000ff */
[----:B------:R-:W-:-:S07]  /*4780*/  IMAD R10, R11, R152, RZ ;  /* 0x000000980b0a7224 */ /* 0x000fce00078e02ff */
.L_x_162:
[----:B------:R-:W-:Y:S05]  /*4790*/  BSYNC B1 ;  /* 0x0000000000017941 */ /* 0x000fea0003800000 */
.L_x_161:
        /* <DEDUP_REMOVED lines=11> */
.L_x_164:
[----:B------:R-:W-:Y:S05]  /*4850*/  BSYNC B1 ;  /* 0x0000000000017941 */ /* 0x000fea0003800000 */
.L_x_163:
[----:B-1----:R-:W-:Y:S01]  /*4860*/  @!P4 IMAD R11, R86, R153, R10 ;  /* 0x00000099560bc224 */ /* 0x002fe200078e020a */
[----:B------:R-:W-:Y:S04]  /*4870*/  BSSY B1, `(.L_x_165) ;  /* 0x0000006000017945 */ /* 0x000fe80003800000 */
[----:B------:R1:W-:Y:S01]  /*4880*/  @!P4 STG.E.U8 desc[UR36][R6.64+0x78], R11 ;  /* 0x0000780b0600c986 */ /* 0x0003e2000c101124 */
[----:B------:R-:W-:Y:S05]  /*4890*/  @P3 BRA `(.L_x_166) ;  /* 0x00000000000c3947 */ /* 0x000fea0003800000 */
[----:B------:R-:W1:Y:S02]  /*48a0*/  LDG.E.U8 R164, desc[UR36][R8.64+0x79] ;  /* 0x0000792408a47981 */ /* 0x000e64000c1e1100 */
[----:B-1----:R-:W-:-:S05]  /*48b0*/  PRMT R11, R164, 0x8880, RZ ;  /* 0x00008880a40b7816 */ /* 0x002fca00000000ff */
[----:B------:R-:W-:-:S07]  /*48c0*/  IMAD R10, R11, R152, RZ ;  /* 0x000000980b0a7224 */ /* 0x000fce00078e02ff */
.L_x_166:
[----:B------:R-:W-:Y:S05]  /*48d0*/  BSYNC B1 ;  /* 0x0000000000017941 */ /* 0x000fea0003800000 */
.L_x_165:
[----:B------:R-:W-:Y:S01]  /*48e0*/  @!P3 IMAD R87, R87, R153, R10 ;  /* 0x000000995757b224 */ /* 0x000fe200078e020a */
[----:B------:R-:W-:Y:S04]  /*48f0*/  BSSY B1, `(.L_x_167) ;  /* 0x0000006000017945 */ /* 0x000fe80003800000 */
[----:B------:R0:W-:Y:S01]  /*4900*/  @!P3 STG.E.U8 desc[UR36][R6.64+0x79], R87 ;  /* 0x000079570600b986 */ /* 0x0001e2000c101124 */
[----:B------:R-:W-:Y:S05]  /*4910*/  @P5 BRA `(.L_x_168) ;  /* 0x00000000000c5947 */ /* 0x000fea0003800000 */
[----:B------:R-:W1:Y:S02]  /*4920*/  LDG.E.U8 R164, desc[UR36][R2.64+0x80] ;  /* 0x0000802402a47981 */ /* 0x000e64000c1e1100 */
[----:B-1----:R-:W-:-:S05]  /*4930*/  PRMT R11, R164, 0x8880, RZ ;  /* 0x00008880a40b7816 */ /* 0x002fca00000000ff */
[----:B------:R-:W-:-:S07]  /*4940*/  IMAD R10, R11, R152, RZ ;  /* 0x000000980b0a7224 */ /* 0x000fce00078e02ff */
.L_x_168:
[----:B------:R-:W-:Y:S05]  /*4950*/  BSYNC B1 ;  /* 0x0000000000017941 */ /* 0x000fea0003800000 */
.L_x_167:
[----:B-1----:R-:W-:Y:S01]  /*4960*/  @!P5 IMAD R11, R88, R153, R10 ;  /* 0x00000099580bd224 */ /* 0x002fe200078e020a */
[----:B------:R-:W-:Y:S04]  /*4970*/  BSSY B1, `(.L_x_169) ;  /* 0x0000006000017945 */ /* 0x000fe80003800000 */
[----:B------:R1:W-:Y:S01]  /*4980*/  @!P5 STG.E.U8 desc[UR36][R4.64+0x80], R11 ;  /* 0x0000800b0400d986 */ /* 0x0003e2000c101124 */
[----:B------:R-:W-:Y:S05]  /*4990*/  @P2 BRA `(.L_x_170) ;  /* 0x00000000000c2947 */ /* 0x000fea0003800000 */
[----:B------:R-:W1:Y:S02]  /*49a0*/  LDG.E.U8 R164, desc[UR36][R2.64+0x81] ;  /* 0x0000812402a47981 */ /* 0x000e64000c1e1100 */
[----:B-1----:R-:W-:-:S05]  /*49b0*/  PRMT R11, R164, 0x8880, RZ ;  /* 0x00008880a40b7816 */ /* 0x002fca00000000ff */
[----:B------:R-:W-:-:S07]  /*49c0*/  IMAD R10, R11, R152, RZ ;  /* 0x000000980b0a7224 */ /* 0x000fce00078e02ff */
.L_x_170:
[----:B------:R-:W-:Y:S05]  /*49d0*/  BSYNC B1 ;  /* 0x0000000000017941 */ /* 0x000fea0003800000 */
.L_x_169:
        /* <DEDUP_REMOVED lines=11> */
.L_x_172:
[----:B------:R-:W-:Y:S05]  /*4a90*/  BSYNC B1 ;  /* 0x0000000000017941 */ /* 0x000fea0003800000 */
.L_x_171:
[----:B-1----:R-:W-:Y:S01]  /*4aa0*/  @!P4 IMAD R11, R90, R153, R10 ;  /* 0x000000995a0bc224 */ /* 0x002fe200078e020a */
[----:B------:R-:W-:Y:S04]  /*4ab0*/  BSSY B1, `(.L_x_173) ;  /* 0x0000006000017945 */ /* 0x000fe80003800000 */
[----:B------:R1:W-:Y:S01]  /*4ac0*/  @!P4 STG.E.U8 desc[UR36][R6.64+0x80], R11 ;  /* 0x0000800b0600c986 */ /* 0x0003e2000c101124 */
[----:B------:R-:W-:Y:S05]  /*4ad0*/  @P3 BRA `(.L_x_174) ;  /* 0x00000000000c3947 */ /* 0x000fea0003800000 */
[----:B------:R-:W1:Y:S02]  /*4ae0*/  LDG.E.U8 R164, desc[UR36][R8.64+0x81] ;  /* 0x0000812408a47981 */ /* 0x000e64000c1e1100 */
[----:B-1----:R-:W-:-:S05]  /*4af0*/  PRMT R11, R164, 0x8880, RZ ;  /* 0x00008880a40b7816 */ /* 0x002fca00000000ff */
[----:B------:R-:W-:-:S07]  /*4b00*/  IMAD R10, R11, R152, RZ ;  /* 0x000000980b0a7224 */ /* 0x000fce00078e02ff */
.L_x_174:
[----:B------:R-:W-:Y:S05]  /*4b10*/  BSYNC B1 ;  /* 0x0000000000017941 */ /* 0x000fea0003800000 */
.L_x_173:
[----:B------:R-:W-:Y:S01]  /*4b20*/  @!P3 IMAD R91, R91, R153, R10 ;  /* 0x000000995b5bb224 */ /* 0x000fe200078e020a */
[----:B------:R-:W-:Y:S04]  /*4b30*/  BSSY B1, `(.L_x_175) ;  /* 0x0000006000017945 */ /* 0x000fe80003800000 */
[----:B------:R0:W-:Y:S01]  /*4b40*/  @!P3 STG.E.U8 desc[UR36][R6.64+0x81], R91 ;  /* 0x0000815b0600b986 */ /* 0x0001e2000c101124 */
[----:B------:R-:W-:Y:S05]  /*4b50*/  @P5 BRA `(.L_x_176) ;  /* 0x00000000000c5947 */ /* 0x000fea0003800000 */
[----:B------:R-:W1:Y:S02]  /*4b60*/  LDG.E.U8 R164, desc[UR36][R2.64+0x88] ;  /* 0x0000882402a47981 */ /* 0x000e64000c1e1100 */
[----:B-1----:R-:W-:-:S05]  /*4b70*/  PRMT R11, R164, 0x8880, RZ ;  /* 0x00008880a40b7816 */ /* 0x002fca00000000ff */
[----:B------:R-:W-:-:S07]  /*4b80*/  IMAD R10, R11, R152, RZ ;  /* 0x000000980b0a7224 */ /* 0x000fce00078e02ff */
.L_x_176:
[----:B------:R-:W-:Y:S05]  /*4b90*/  BSYNC B1 ;  /* 0x0000000000017941 */ /* 0x000fea0003800000 */
.L_x_175:
[----:B-1----:R-:W-:Y:S01]  /*4ba0*/  @!P5 IMAD R11, R92, R153, R10 ;  /* 0x000000995c0bd224 */ /* 0x002fe200078e020a */
[----:B------:R-:W-:Y:S04]  /*4bb0*/  BSSY B1, `(.L_x_177) ;  /* 0x0000006000017945 */ /* 0x000fe80003800000 */
[----:B------:R1:W-:Y:S01]  /*4bc0*/  @!P5 STG.E.U8 desc[UR36][R4.64+0x88], R11 ;  /* 0x0000880b0400d986 */ /* 0x0003e2000c101124 */
[----:B------:R-:W-:Y:S05]  /*4bd0*/  @P2 BRA `(.L_x_178) ;  /* 0x00000000000c2947 */ /* 0x000fea0003800000 */
[----:B------:R-:W1:Y:S02]  /*4be0*/  LDG.E.U8 R164, desc[UR36][R2.64+0x89] ;  /* 0x0000892402a47981 */ /* 0x000e64000c1e1100 */
[----:B-1----:R-:W-:-:S05]  /*4bf0*/  PRMT R11, R164, 0x8880, RZ ;  /* 0x00008880a40b7816 */ /* 0x002fca00000000ff */
[----:B------:R-:W-:-:S07]  /*4c00*/  IMAD R10, R11, R152, RZ ;  /* 0x000000980b0a7224 */ /* 0x000fce00078e02ff */
.L_x_178:
[----:B------:R-:W-:Y:S05]  /*4c10*/  BSYNC B1 ;  /* 0x0000000000017941 */ /* 0x000fea0003800000 */
.L_x_177:
        /* <DEDUP_REMOVED lines=11> */
.L_x_180:
[----:B------:R-:W-:Y:S05]  /*4cd0*/  BSYNC B1 ;  /* 0x0000000000017941 */ /* 0x000fea0003800000 */
.L_x_179:
[----:B-1----:R-:W-:Y:S01]  /*4ce0*/  @!P4 IMAD R11, R94, R153, R10 ;  /* 0x000000995e0bc224 */ /* 0x002fe200078e020a */
[----:B------:R-:W-:Y:S04]  /*4cf0*/  BSSY B1, `(.L_x_181) ;  /* 0x0000006000017945 */ /* 0x000fe80003800000 */
[----:B------:R1:W-:Y:S01]  /*4d00*/  @!P4 STG.E.U8 desc[UR36][R6.64+0x88], R11 ;  /* 0x0000880b0600c986 */ /* 0x0003e2000c101124 */
[----:B------:R-:W-:Y:S05]  /*4d10*/  @P3 BRA `(.L_x_182) ;  /* 0x00000000000c3947 */ /* 0x000fea0003800000 */
[----:B------:R-:W1:Y:S02]  /*4d20*/  LDG.E.U8 R164, desc[UR36][R8.64+0x89] ;  /* 0x0000892408a47981 */ /* 0x000e64000c1e1100 */
[----:B-1----:R-:W-:-:S05]  /*4d30*/  PRMT R11, R164, 0x8880, RZ ;  /* 0x00008880a40b7816 */ /* 0x002fca00000000ff */
[----:B------:R-:W-:-:S07]  /*4d40*/  IMAD R10, R11, R152, RZ ;  /* 0x000000980b0a7224 */ /* 0x000fce00078e02ff */
.L_x_182:
[----:B------:R-:W-:Y:S05]  /*4d50*/  BSYNC B1 ;  /* 0x0000000000017941 */ /* 0x000fea0003800000 */
.L_x_181:
[----:B------:R-:W-:Y:S01]  /*4d60*/  @!P3 IMAD R95, R95, R153, R10 ;  /* 0x000000995f5fb224 */ /* 0x000fe200078e020a */
[----:B------:R-:W-:Y:S04]  /*4d70*/  BSSY B1, `(.L_x_183) ;  /* 0x0000006000017945 */ /* 0x000fe80003800000 */
[----:B------:R0:W-:Y:S01]  /*4d80*/  @!P3 STG.E.U8 desc[UR36][R6.64+0x89], R95 ;  /* 0x0000895f0600b986 */ /* 0x0001e2000c101124 */
[----:B------:R-:W-:Y:S05]  /*4d90*/  @P5 BRA `(.L_x_184) ;  /* 0x00000000000c5947 */ /* 0x000fea0003800000 */
[----:B------:R-:W1:Y:S02]  /*4da0*/  LDG.E.U8 R164, desc[UR36][R2.64+0x90] ;  /* 0x0000902402a47981 */ /* 0x000e64000c1e1100 */
[----:B-1----:R-:W-:-:S05]  /*4db0*/  PRMT R11, R164, 0x8880, RZ ;  /* 0x00008880a40b7816 */ /* 0x002fca00000000ff */
[----:B------:R-:W-:-:S07]  /*4dc0*/  IMAD R10, R11, R152, RZ ;  /* 0x000000980b0a7224 */ /* 0x000fce00078e02ff */
.L_x_184:
[----:B------:R-:W-:Y:S05]  /*4dd0*/  BSYNC B1 ;  /* 0x0000000000017941 */ /* 0x000fea0003800000 */
.L_x_183:
[----:B-1----:R-:W-:Y:S01]  /*4de0*/  @!P5 IMAD R11, R96, R153, R10 ;  /* 0x00000099600bd224 */ /* 0x002fe200078e020a */
[----:B------:R-:W-:Y:S04]  /*4df0*/  BSSY B1, `(.L_x_185) ;  /* 0x0000006000017945 */ /* 0x000fe80003800000 */
[----:B------:R1:W-:Y:S01]  /*4e00*/  @!P5 STG.E.U8 desc[UR36][R4.64+0x90], R11 ;  /* 0x0000900b0400d986 */ /* 0x0003e2000c101124 */
[----:B------:R-:W-:Y:S05]  /*4e10*/  @P2 BRA `(.L_x_186) ;  /* 0x00000000000c2947 */ /* 0x000fea0003800000 */
[----:B------:R-:W1:Y:S02]  /*4e20*/  LDG.E.U8 R164, desc[UR36][R2.64+0x91] ;  /* 0x0000912402a47981 */ /* 0x000e64000c1e1100 */
[----:B-1----:R-:W-:-:S05]  /*4e30*/  PRMT R11, R164, 0x8880, RZ ;  /* 0x00008880a40b7816 */ /* 0x002fca00000000ff */
[----:B------:R-:W-:-:S07]  /*4e40*/  IMAD R10, R11, R152, RZ ;  /* 0x000000980b0a7224 */ /* 0x000fce00078e02ff */
.L_x_186:
[----:B------:R-:W-:Y:S05]  /*4e50*/  BSYNC B1 ;  /* 0x0000000000017941 */ /* 0x000fea0003800000 */
.L_x_185:
        /* <DEDUP_REMOVED lines=11> */
.L_x_188:
[----:B------:R-:W-:Y:S05]  /*4f10*/  BSYNC B1 ;  /* 0x0000000000017941 */ /* 0x000fea0003800000 */
.L_x_187:
[----:B-1----:R-:W-:Y:S01]  /*4f20*/  @!P4 IMAD R11, R98, R153, R10 ;  /* 0x00000099620bc224 */ /* 0x002fe200078e020a */
[----:B------:R-:W-:Y:S04]  /*4f30*/  BSSY B1, `(.L_x_189) ;  /* 0x0000006000017945 */ /* 0x000fe80003800000 */
[----:B------:R1:W-:Y:S01]  /*4f40*/  @!P4 STG.E.U8 desc[UR36][R6.64+0x90], R11 ;  /* 0x0000900b0600c986 */ /* 0x0003e2000c101124 */
[----:B------:R-:W-:Y:S05]  /*4f50*/  @P3 BRA `(.L_x_190) ;  /* 0x00000000000c3947 */ /* 0x000fea0003800000 */
[----:B------:R-:W1:Y:S02]  /*4f60*/  LDG.E.U8 R164, desc[UR36][R8.64+0x91] ;  /* 0x0000912408a47981 */ /* 0x000e64000c1e1100 */
[----:B-1----:R-:W-:-:S05]  /*4f70*/  PRMT R11, R164, 0x8880, RZ ;  /* 0x00008880a40b7816 */ /* 0x002fca00000000ff */
[----:B------:R-:W-:-:S07]  /*4f80*/  IMAD R10, R11, R152, RZ ;  /* 0x000000980b0a7224 */ /* 0x000fce00078e02ff */
.L_x_190:
[----:B------:R-:W-:Y:S05]  /*4f90*/  BSYNC B1 ;  /* 0x0000000000017941 */ /* 0x000fea0003800000 */
.L_x_189:
[----:B------:R-:W-:Y:S01]  /*4fa0*/  @!P3 IMAD R99, R99, R153, R10 ;  /* 0x000000996363b224 */ /* 0x000fe200078e020a */
[----:B------:R-:W-:Y:S04]  /*4fb0*/  BSSY B1, `(.L_x_191) ;  /* 0x0000006000017945 */ /* 0x000fe80003800000 */
[----:B------:R0:W-:Y:S01]  /*4fc0*/  @!P3 STG.E.U8 desc[UR36][R6.64+0x91], R99 ;  /* 0x000091630600b986 */ /* 0x0001e2000c101124 */
[----:B------:R-:W-:Y:S05]  /*4fd0*/  @P5 BRA `(.L_x_192) ;  /* 0x00000000000c5947 */ /* 0x000fea0003800000 */
[----:B------:R-:W1:Y:S02]  /*4fe0*/  LDG.E.U8 R164, desc[UR36][R2.64+0x98] ;  /* 0x0000982402a47981 */ /* 0x000e64000c1e1100 */
[----:B-1----:R-:W-:-:S05]  /*4ff0*/  PRMT R11, R164, 0x8880, RZ ;  /* 0x00008880a40b7816 */ /* 0x002fca00000000ff */
[----:B------:R-:W-:-:S07]  /*5000*/  IMAD R10, R11, R152, RZ ;  /* 0x000000980b0a7224 */ /* 0x000fce00078e02ff */
.L_x_192:
[----:B------:R-:W-:Y:S05]  /*5010*/  BSYNC B1 ;  /* 0x0000000000017941 */ /* 0x000fea0003800000 */
.L_x_191:
[----:B-1----:R-:W-:Y:S01]  /*5020*/  @!P5 IMAD R11, R100, R153, R10 ;  /* 0x00000099640bd224 */ /* 0x002fe200078e020a */
[----:B------:R-:W-:Y:S04]  /*5030*/  BSSY B1, `(.L_x_193) ;  /* 0x0000006000017945 */ /* 0x000fe80003800000 */
[----:B------:R1:W-:Y:S01]  /*5040*/  @!P5 STG.E.U8 desc[UR36][R4.64+0x98], R11 ;  /* 0x0000980b0400d986 */ /* 0x0003e2000c101124 */
[----:B------:R-:W-:Y:S05]  /*5050*/  @P2 BRA `(.L_x_194) ;  /* 0x00000000000c2947 */ /* 0x000fea0003800000 */
[----:B------:R-:W1:Y:S02]  /*5060*/  LDG.E.U8 R164, desc[UR36][R2.64+0x99] ;  /* 0x0000992402a47981 */ /* 0x000e64000c1e1100 */
[----:B-1----:R-:W-:-:S05]  /*5070*/  PRMT R11, R164, 0x8880, RZ ;  /* 0x00008880a40b7816 */ /* 0x002fca00000000ff */
[----:B------:R-:W-:-:S07]  /*5080*/  IMAD R10, R11, R152, RZ ;  /* 0x000000980b0a7224 */ /* 0x000fce00078e02ff */
.L_x_194:
[----:B------:R-:W-:Y:S05]  /*5090*/  BSYNC B1 ;  /* 0x0000000000017941 */ /* 0x000fea0003800000 */
.L_x_193:
        /* <DEDUP_REMOVED lines=11> */
.L_x_196:
[----:B------:R-:W-:Y:S05]  /*5150*/  BSYNC B1 ;  /* 0x0000000000017941 */ /* 0x000fea0003800000 */
.L_x_195:
[----:B-1----:R-:W-:Y:S01]  /*5160*/  @!P4 IMAD R11, R102, R153, R10 ;  /* 0x00000099660bc224 */ /* 0x002fe200078e020a */
[----:B------:R-:W-:Y:S04]  /*5170*/  BSSY B1, `(.L_x_197) ;  /* 0x0000006000017945 */ /* 0x000fe80003800000 */
[----:B------:R1:W-:Y:S01]  /*5180*/  @!P4 STG.E.U8 desc[UR36][R6.64+0x98], R11 ;  /* 0x0000980b0600c986 */ /* 0x0003e2000c101124 */
[----:B------:R-:W-:Y:S05]  /*5190*/  @P3 BRA `(.L_x_198) ;  /* 0x00000000000c3947 */ /* 0x000fea0003800000 */
[----:B------:R-:W1:Y:S02]  /*51a0*/  LDG.E.U8 R164, desc[UR36][R8.64+0x99] ;  /* 0x0000992408a47981 */ /* 0x000e64000c1e1100 */
[----:B-1----:R-:W-:-:S05]  /*51b0*/  PRMT R11, R164, 0x8880, RZ ;  /* 0x00008880a40b7816 */ /* 0x002fca00000000ff */
[----:B------:R-:W-:-:S07]  /*51c0*/  IMAD R10, R11, R152, RZ ;  /* 0x000000980b0a7224 */ /* 0x000fce00078e02ff */
.L_x_198:
[----:B------:R-:W-:Y:S05]  /*51d0*/  BSYNC B1 ;  /* 0x0000000000017941 */ /* 0x000fea0003800000 */
.L_x_197:
[----:B------:R-:W-:Y:S01]  /*51e0*/  @!P3 IMAD R103, R103, R153, R10 ;  /* 0x000000996767b224 */ /* 0x000fe200078e020a */
[----:B------:R-:W-:Y:S04]  /*51f0*/  BSSY B1, `(.L_x_199) ;  /* 0x0000006000017945 */ /* 0x000fe80003800000 */
[----:B------:R0:W-:Y:S01]  /*5200*/  @!P3 STG.E.U8 desc[UR36][R6.64+0x99], R103 ;  /* 0x000099670600b986 */ /* 0x0001e2000c101124 */
[----:B------:R-:W-:Y:S05]  /*5210*/  @P5 BRA `(.L_x_200) ;  /* 0x00000000000c5947 */ /* 0x000fea0003800000 */
[----:B------:R-:W1:Y:S02]  /*5220*/  LDG.E.U8 R164, desc[UR36][R2.64+0xa0] ;  /* 0x0000a02402a47981 */ /* 0x000e64000c1e1100 */
[----:B-1----:R-:W-:-:S05]  /*5230*/  PRMT R11, R164, 0x8880, RZ ;  /* 0x00008880a40b7816 */ /* 0x002fca00000000ff */
[----:B------:R-:W-:-:S07]  /*5240*/  IMAD R10, R11, R152, RZ ;  /* 0x000000980b0a7224 */ /* 0x000fce00078e02ff */
.L_x_200:
[----:B------:R-:W-:Y:S05]  /*5250*/  BSYNC B1 ;  /* 0x0000000000017941 */ /* 0x000fea0003800000 */
.L_x_199:
[----:B-1----:R-:W-:Y:S01]  /*5260*/  @!P5 IMAD R11, R104, R153, R10 ;  /* 0x00000099680bd224 */ /* 0x002fe200078e020a */
[----:B------:R-:W-:Y:S04]  /*5270*/  BSSY B1, `(.L_x_201) ;  /* 0x0000006000017945 */ /* 0x000fe80003800000 */
[----:B------:R1:W-:Y:S01]  /*5280*/  @!P5 STG.E.U8 desc[UR36][R4.64+0xa0], R11 ;  /* 0x0000a00b0400d986 */ /* 0x0003e2000c101124 */
[----:B------:R-:W-:Y:S05]  /*5290*/  @P2 BRA `(.L_x_202) ;  /* 0x00000000000c2947 */ /* 0x000fea0003800000 */
[----:B------:R-:W1:Y:S02]  /*52a0*/  LDG.E.U8 R164, desc[UR36][R2.64+0xa1] ;  /* 0x0000a12402a47981 */ /* 0x000e64000c1e1100 */
[----:B-1----:R-:W-:-:S05]  /*52b0*/  PRMT R11, R164, 0x8880, RZ ;  /* 0x00008880a40b7816 */ /* 0x002fca00000000ff */
[----:B------:R-:W-:-:S07]  /*52c0*/  IMAD R10, R11, R152, RZ ;  /* 0x000000980b0a7224 */ /* 0x000fce00078e02ff */
.L_x_202:
[----:B------:R-:W-:Y:S05]  /*52d0*/  BSYNC B1 ;  /* 0x0000000000017941 */ /* 0x000fea0003800000 */
.L_x_201:
        /* <DEDUP_REMOVED lines=11> */
.L_x_204:
[----:B------:R-:W-:Y:S05]  /*5390*/  BSYNC B1 ;  /* 0x0000000000017941 */ /* 0x000fea0003800000 */
.L_x_203:
[----:B-1----:R-:W-:Y:S01]  /*53a0*/  @!P4 IMAD R11, R106, R153, R10 ;  /* 0x000000996a0bc224 */ /* 0x002fe200078e020a */
[----:B------:R-:W-:Y:S04]  /*53b0*/  BSSY B1, `(.L_x_205) ;  /* 0x0000006000017945 */ /* 0x000fe80003800000 */
[----:B------:R1:W-:Y:S01]  /*53c0*/  @!P4 STG.E.U8 desc[UR36][R6.64+0xa0], R11 ;  /* 0x0000a00b0600c986 */ /* 0x0003e2000c101124 */
[----:B------:R-:W-:Y:S05]  /*53d0*/  @P3 BRA `(.L_x_206) ;  /* 0x00000000000c3947 */ /* 0x000fea0003800000 */
[----:B------:R-:W1:Y:S02]  /*53e0*/  LDG.E.U8 R164, desc[UR36][R8.64+0xa1] ;  /* 0x0000a12408a47981 */ /* 0x000e64000c1e1100 */
[----:B-1----:R-:W-:-:S05]  /*53f0*/  PRMT R11, R164, 0x8880, RZ ;  /* 0x00008880a40b7816 */ /* 0x002fca00000000ff */
[----:B------:R-:W-:-:S07]  /*5400*/  IMAD R10, R11, R152, RZ ;  /* 0x000000980b0a7224 */ /* 0x000fce00078e02ff */
.L_x_206:
[----:B------:R-:W-:Y:S05]  /*5410*/  BSYNC B1 ;  /* 0x0000000000017941 */ /* 0x000fea0003800000 */
.L_x_205:
[----:B------:R-:W-:Y:S01]  /*5420*/  @!P3 IMAD R107, R107, R153, R10 ;  /* 0x000000996b6bb224 */ /* 0x000fe200078e020a */
[----:B------:R-:W-:Y:S04]  /*5430*/  BSSY B1, `(.L_x_207) ;  /* 0x0000006000017945 */ /* 0x000fe80003800000 */
[----:B------:R0:W-:Y:S01]  /*5440*/  @!P3 STG.E.U8 desc[UR36][R6.64+0xa1], R107 ;  /* 0x0000a16b0600b986 */ /* 0x0001e2000c101124 */
[----:B------:R-:W-:Y:S05]  /*5450*/  @P5 BRA `(.L_x_208) ;  /* 0x00000000000c5947 */ /* 0x000fea0003800000 */
[----:B------:R-:W1:Y:S02]  /*5460*/  LDG.E.U8 R164, desc[UR36][R2.64+0xa8] ;  /* 0x0000a82402a47981 */ /* 0x000e64000c1e1100 */
[----:B-1----:R-:W-:-:S05]  /*5470*/  PRMT R11, R164, 0x8880, RZ ;  /* 0x00008880a40b7816 */ /* 0x002fca00000000ff */
[----:B------:R-:W-:-:S07]  /*5480*/  IMAD R10, R11, R152, RZ ;  /* 0x000000980b0a7224 */ /* 0x000fce00078e02ff */
.L_x_208:
[----:B------:R-:W-:Y:S05]  /*5490*/  BSYNC B1 ;  /* 0x0000000000017941 */ /* 0x000fea0003800000 */
.L_x_207:
[----:B-1----:R-:W-:Y:S01]  /*54a0*/  @!P5 IMAD R11, R108, R153, R10 ;  /* 0x000000996c0bd224 */ /* 0x002fe200078e020a */
[----:B------:R-:W-:Y:S04]  /*54b0*/  BSSY B1, `(.L_x_209) ;  /* 0x0000006000017945 */ /* 0x000fe80003800000 */
[----:B------:R1:W-:Y:S01]  /*54c0*/  @!P5 STG.E.U8 desc[UR36][R4.64+0xa8], R11 ;  /* 0x0000a80b0400d986 */ /* 0x0003e2000c101124 */
[----:B------:R-:W-:Y:S05]  /*54d0*/  @P2 BRA `(.L_x_210) ;  /* 0x00000000000c2947 */ /* 0x000fea0003800000 */
[----:B------:R-:W1:Y:S02]  /*54e0*/  LDG.E.U8 R164, desc[UR36][R2.64+0xa9] ;  /* 0x0000a92402a47981 */ /* 0x000e64000c1e1100 */
[----:B-1----:R-:W-:-:S05]  /*54f0*/  PRMT R11, R164, 0x8880, RZ ;  /* 0x00008880a40b7816 */ /* 0x002fca00000000ff */
[----:B------:R-:W-:-:S07]  /*5500*/  IMAD R10, R11, R152, RZ ;  /* 0x000000980b0a7224 */ /* 0x000fce00078e02ff */
.L_x_210:
[----:B------:R-:W-:Y:S05]  /*5510*/  BSYNC B1 ;  /* 0x0000000000017941 */ /* 0x000fea0003800000 */
.L_x_209:
        /* <DEDUP_REMOVED lines=11> */
.L_x_212:
[----:B------:R-:W-:Y:S05]  /*55d0*/  BSYNC B1 ;  /* 0x0000000000017941 */ /* 0x000fea0003800000 */
.L_x_211:
[----:B-1----:R-:W-:Y:S01]  /*55e0*/  @!P4 IMAD R11, R110, R153, R10 ;  /* 0x000000996e0bc224 */ /* 0x002fe200078e020a */
[----:B------:R-:W-:Y:S04]  /*55f0*/  BSSY B1, `(.L_x_213) ;  /* 0x0000006000017945 */ /* 0x000fe80003800000 */
[----:B------:R1:W-:Y:S01]  /*5600*/  @!P4 STG.E.U8 desc[UR36][R6.64+0xa8], R11 ;  /* 0x0000a80b0600c986 */ /* 0x0003e2000c101124 */
[----:B------:R-:W-:Y:S05]  /*5610*/  @P3 BRA `(.L_x_214) ;  /* 0x00000000000c3947 */ /* 0x000fea0003800000 */
[----:B------:R-:W1:Y:S02]  /*5620*/  LDG.E.U8 R164, desc[UR36][R8.64+0xa9] ;  /* 0x0000a92408a47981 */ /* 0x000e64000c1e1100 */
[----:B-1----:R-:W-:-:S05]  /*5630*/  PRMT R11, R164, 0x8880, RZ ;  /* 0x00008880a40b7816 */ /* 0x002fca00000000ff */
[----:B------:R-:W-:-:S07]  /*5640*/  IMAD R10, R11, R152, RZ ;  /* 0x000000980b0a7224 */ /* 0x000fce00078e02ff */
.L_x_214:
[----:B------:R-:W-:Y:S05]  /*5650*/  BSYNC B1 ;  /* 0x0000000000017941 */ /* 0x000fea0003800000 */
.L_x_213:
[----:B------:R-:W-:Y:S01]  /*5660*/  @!P3 IMAD R111, R111, R153, R10 ;  /* 0x000000996f6fb224 */ /* 0x000fe200078e020a */
[----:B------:R-:W-:Y:S04]  /*5670*/  BSSY B1, `(.L_x_215) ;  /* 0x0000006000017945 */ /* 0x000fe80003800000 */
[----:B------:R0:W-:Y:S01]  /*5680*/  @!P3 STG.E.U8 desc[UR36][R6.64+0xa9], R111 ;  /* 0x0000a96f0600b986 */ /* 0x0001e2000c101124 */
[----:B------:R-:W-:Y:S05]  /*5690*/  @P5 BRA `(.L_x_216) ;  /* 0x00000000000c5947 */ /* 0x000fea0003800000 */
[----:B------:R-:W1:Y:S02]  /*56a0*/  LDG.E.U8 R164, desc[UR36][R2.64+0xb0] ;  /* 0x0000b02402a47981 */ /* 0x000e64000c1e1100 */
[----:B-1----:R-:W-:-:S05]  /*56b0*/  PRMT R11, R164, 0x8880, RZ ;  /* 0x00008880a40b7816 */ /* 0x002fca00000000ff */
[----:B------:R-:W-:-:S07]  /*56c0*/  IMAD R10, R11, R152, RZ ;  /* 0x000000980b0a7224 */ /* 0x000fce00078e02ff */
.L_x_216:
[----:B------:R-:W-:Y:S05]  /*56d0*/  BSYNC B1 ;  /* 0x0000000000017941 */ /* 0x000fea0003800000 */
.L_x_215:
[----:B-1----:R-:W-:Y:S01]  /*56e0*/  @!P5 IMAD R11, R112, R153, R10 ;  /* 0x00000099700bd224 */ /* 0x002fe200078e020a */
[----:B------:R-:W-:Y:S04]  /*56f0*/  BSSY B1, `(.L_x_217) ;  /* 0x0000006000017945 */ /* 0x000fe80003800000 */
[----:B------:R1:W-:Y:S01]  /*5700*/  @!P5 STG.E.U8 desc[UR36][R4.64+0xb0], R11 ;  /* 0x0000b00b0400d986 */ /* 0x0003e2000c101124 */
[----:B------:R-:W-:Y:S05]  /*5710*/  @P2 BRA `(.L_x_218) ;  /* 0x00000000000c2947 */ /* 0x000fea0003800000 */
[----:B------:R-:W1:Y:S02]  /*5720*/  LDG.E.U8 R164, desc[UR36][R2.64+0xb1] ;  /* 0x0000b12402a47981 */ /* 0x000e64000c1e1100 */
[----:B-1----:R-:W-:-:S05]  /*5730*/  PRMT R11, R164, 0x8880, RZ ;  /* 0x00008880a40b7816 */ /* 0x002fca00000000ff */
[----:B------:R-:W-:-:S07]  /*5740*/  IMAD R10, R11, R152, RZ ;  /* 0x000000980b0a7224 */ /* 0x000fce00078e02ff */
.L_x_218:
[----:B------:R-:W-:Y:S05]  /*5750*/  BSYNC B1 ;  /* 0x0000000000017941 */ /* 0x000fea0003800000 */
.L_x_217:
        /* <DEDUP_REMOVED lines=11> */
.L_x_220:
[----:B------:R-:W-:Y:S05]  /*5810*/  BSYNC B1 ;  /* 0x0000000000017941 */ /* 0x000fea0003800000 */
.L_x_219:
[----:B-1----:R-:W-:Y:S01]  /*5820*/  @!P4 IMAD R11, R114, R153, R10 ;  /* 0x00000099720bc224 */ /* 0x002fe200078e020a */
[----:B------:R-:W-:Y:S04]  /*5830*/  BSSY B1, `(.L_x_221) ;  /* 0x0000006000017945 */ /* 0x000fe80003800000 */
[----:B------:R1:W-:Y:S01]  /*5840*/  @!P4 STG.E.U8 desc[UR36][R6.64+0xb0], R11 ;  /* 0x0000b00b0600c986 */ /* 0x0003e2000c101124 */
[----:B------:R-:W-:Y:S05]  /*5850*/  @P3 BRA `(.L_x_222) ;  /* 0x00000000000c3947 */ /* 0x000fea0003800000 */
[----:B------:R-:W1:Y:S02]  /*5860*/  LDG.E.U8 R164, desc[UR36][R8.64+0xb1] ;  /* 0x0000b12408a47981 */ /* 0x000e64000c1e1100 */
[----:B-1----:R-:W-:-:S05]  /*5870*/  PRMT R11, R164, 0x8880, RZ ;  /* 0x00008880a40b7816 */ /* 0x002fca00000000ff */
[----:B------:R-:W-:-:S07]  /*5880*/  IMAD R10, R11, R152, RZ ;  /* 0x000000980b0a7224 */ /* 0x000fce00078e02ff */
.L_x_222:
[----:B------:R-:W-:Y:S05]  /*5890*/  BSYNC B1 ;  /* 0x0000000000017941 */ /* 0x000fea0003800000 */
.L_x_221:
[----:B------:R-:W-:Y:S01]  /*58a0*/  @!P3 IMAD R115, R115, R153, R10 ;  /* 0x000000997373b224 */ /* 0x000fe200078e020a */
[----:B------:R-:W-:Y:S04]  /*58b0*/  BSSY B1, `(.L_x_223) ;  /* 0x0000006000017945 */ /* 0x000fe80003800000 */
[----:B------:R0:W-:Y:S01]  /*58c0*/  @!P3 STG.E.U8 desc[UR36][R6.64+0xb1], R115 ;  /* 0x0000b1730600b986 */ /* 0x0001e2000c101124 */
[----:B------:R-:W-:Y:S05]  /*58d0*/  @P5 BRA `(.L_x_224) ;  /* 0x00000000000c5947 */ /* 0x000fea0003800000 */
[----:B------:R-:W1:Y:S02]  /*58e0*/  LDG.E.U8 R164, desc[UR36][R2.64+0xb8] ;  /* 0x0000b82402a47981 */ /* 0x000e64000c1e1100 */
[----:B-1----:R-:W-:-:S05]  /*58f0*/  PRMT R11, R164, 0x8880, RZ ;  /* 0x00008880a40b7816 */ /* 0x002fca00000000ff */
[----:B------:R-:W-:-:S07]  /*5900*/  IMAD R10, R11, R152, RZ ;  /* 0x000000980b0a7224 */ /* 0x000fce00078e02ff */
.L_x_224:
[----:B------:R-:W-:Y:S05]  /*5910*/  BSYNC B1 ;  /* 0x0000000000017941 */ /* 0x000fea0003800000 */
.L_x_223:
[----:B-1----:R-:W-:Y:S01]  /*5920*/  @!P5 IMAD R11, R116, R153, R10 ;  /* 0x00000099740bd224 */ /* 0x002fe200078e020a */
[----:B------:R-:W-:Y:S04]  /*5930*/  BSSY B1, `(.L_x_225) ;  /* 0x0000006000017945 */ /* 0x000fe80003800000 */
[----:B------:R1:W-:Y:S01]  /*5940*/  @!P5 STG.E.U8 desc[UR36][R4.64+0xb8], R11 ;  /* 0x0000b80b0400d986 */ /* 0x0003e2000c101124 */
[----:B------:R-:W-:Y:S05]  /*5950*/  @P2 BRA `(.L_x_226) ;  /* 0x00000000000c2947 */ /* 0x000fea0003800000 */
[----:B------:R-:W1:Y:S02]  /*5960*/  LDG.E.U8 R164, desc[UR36][R2.64+0xb9] ;  /* 0x0000b92402a47981 */ /* 0x000e64000c1e1100 */
[----:B-1----:R-:W-:-:S05]  /*5970*/  PRMT R11, R164, 0x8880, RZ ;  /* 0x00008880a40b7816 */ /* 0x002fca00000000ff */
[----:B------:R-:W-:-:S07]  /*5980*/  IMAD R10, R11, R152, RZ ;  /* 0x000000980b0a7224 */ /* 0x000fce00078e02ff */
.L_x_226:
[----:B------:R-:W-:Y:S05]  /*5990*/  BSYNC B1 ;  /* 0x0000000000017941 */ /* 0x000fea0003800000 */
.L_x_225:
        /* <DEDUP_REMOVED lines=11> */
.L_x_228:
[----:B------:R-:W-:Y:S05]  /*5a50*/  BSYNC B1 ;  /* 0x0000000000017941 */ /* 0x000fea0003800000 */
.L_x_227:
[----:B-1----:R-:W-:Y:S01]  /*5a60*/  @!P4 IMAD R11, R118, R153, R10 ;  /* 0x00000099760bc224 */ /* 0x002fe200078e020a */
[----:B------:R-:W-:Y:S04]  /*5a70*/  BSSY B1, `(.L_x_229) ;  /* 0x0000006000017945 */ /* 0x000fe80003800000 */
[----:B------:R1:W-:Y:S01]  /*5a80*/  @!P4 STG.E.U8 desc[UR36][R6.64+0xb8], R11 ;  /* 0x0000b80b0600c986 */ /* 0x0003e2000c101124 */
[----:B------:R-:W-:Y:S05]  /*5a90*/  @P3 BRA `(.L_x_230) ;  /* 0x00000000000c3947 */ /* 0x000fea0003800000 */
[----:B------:R-:W1:Y:S02]  /*5aa0*/  LDG.E.U8 R164, desc[UR36][R8.64+0xb9] ;  /* 0x0000b92408a47981 */ /* 0x000e64000c1e1100 */
[----:B-1----:R-:W-:-:S05]  /*5ab0*/  PRMT R11, R164, 0x8880, RZ ;  /* 0x00008880a40b7816 */ /* 0x002fca00000000ff */
[----:B------:R-:W-:-:S07]  /*5ac0*/  IMAD R10, R11, R152, RZ ;  /* 0x000000980b0a7224 */ /* 0x000fce00078e02ff */
.L_x_230:
[----:B------:R-:W-:Y:S05]  /*5ad0*/  BSYNC B1 ;  /* 0x0000000000017941 */ /* 0x000fea0003800000 */
.L_x_229:
[----:B------:R-:W-:Y:S01]  /*5ae0*/  @!P3 IMAD R119, R119, R153, R10 ;  /* 0x000000997777b224 */ /* 0x000fe200078e020a */
[----:B------:R-:W-:Y:S04]  /*5af0*/  BSSY B1, `(.L_x_231) ;  /* 0x0000006000017945 */ /* 0x000fe80003800000 */
[----:B------:R0:W-:Y:S01]  /*5b00*/  @!P3 STG.E.U8 desc[UR36][R6.64+0xb9], R119 ;  /* 0x0000b9770600b986 */ /* 0x0001e2000c101124 */
[----:B------:R-:W-:Y:S05]  /*5b10*/  @P5 BRA `(.L_x_232) ;  /* 0x00000000000c5947 */ /* 0x000fea0003800000 */
[----:B------:R-:W1:Y:S02]  /*5b20*/  LDG.E.U8 R164, desc[UR36][R2.64+0xc0] ;  /* 0x0000c02402a47981 */ /* 0x000e64000c1e1100 */
[----:B-1----:R-:W-:-:S05]  /*5b30*/  PRMT R11, R164, 0x8880, RZ ;  /* 0x00008880a40b7816 */ /* 0x002fca00000000ff */
[----:B------:R-:W-:-:S07]  /*5b40*/  IMAD R10, R11, R152, RZ ;  /* 0x000000980b0a7224 */ /* 0x000fce00078e02ff */
.L_x_232:
[----:B------:R-:W-:Y:S05]  /*5b50*/  BSYNC B1 ;  /* 0x0000000000017941 */ /* 0x000fea0003800000 */
.L_x_231:
[----:B-1----:R-:W-:Y:S01]  /*5b60*/  @!P5 IMAD R11, R120, R153, R10 ;  /* 0x00000099780bd224 */ /* 0x002fe200078e020a */
[----:B------:R-:W-:Y:S04]  /*5b70*/  BSSY B1, `(.L_x_233) ;  /* 0x0000006000017945 */ /* 0x000fe80003800000 */
[----:B------:R1:W-:Y:S01]  /*5b80*/  @!P5 STG.E.U8 desc[UR36][R4.64+0xc0], R11 ;  /* 0x0000c00b0400d986 */ /* 0x0003e2000c101124 */
[----:B------:R-:W-:Y:S05]  /*5b90*/  @P2 BRA `(.L_x_234) ;  /* 0x00000000000c2947 */ /* 0x000fea0003800000 */
[----:B------:R-:W1:Y:S02]  /*5ba0*/  LDG.E.U8 R164, desc[UR36][R2.64+0xc1] ;  /* 0x0000c12402a47981 */ /* 0x000e64000c1e1100 */
[----:B-1----:R-:W-:-:S05]  /*5bb0*/  PRMT R11, R164, 0x8880, RZ ;  /* 0x00008880a40b7816 */ /* 0x002fca00000000ff */
[----:B------:R-:W-:-:S07]  /*5bc0*/  IMAD R10, R11, R152, RZ ;  /* 0x000000980b0a7224 */ /* 0x000fce00078e02ff */
.L_x_234:
[----:B------:R-:W-:Y:S05]  /*5bd0*/  BSYNC B1 ;  /* 0x0000000000017941 */ /* 0x000fea0003800000 */
.L_x_233:
        /* <DEDUP_REMOVED lines=11> */
.L_x_236:
[----:B------:R-:W-:Y:S05]  /*5c90*/  BSYNC B1 ;  /* 0x0000000000017941 */ /* 0x000fea0003800000 */
.L_x_235:
[----:B-1----:R-:W-:Y:S01]  /*5ca0*/  @!P4 IMAD R11, R122, R153, R10 ;  /* 0x000000997a0bc224 */ /* 0x002fe200078e020a */
[----:B------:R-:W-:Y:S04]  /*5cb0*/  BSSY B1, `(.L_x_237) ;  /* 0x0000006000017945 */ /* 0x000fe80003800000 */
[----:B------:R1:W-:Y:S01]  /*5cc0*/  @!P4 STG.E.U8 desc[UR36][R6.64+0xc0], R11 ;  /* 0x0000c00b0600c986 */ /* 0x0003e2000c101124 */
[----:B------:R-:W-:Y:S05]  /*5cd0*/  @P3 BRA `(.L_x_238) ;  /* 0x00000000000c3947 */ /* 0x000fea0003800000 */
[----:B------:R-:W1:Y:S02]  /*5ce0*/  LDG.E.U8 R164, desc[UR36][R8.64+0xc1] ;  /* 0x0000c12408a47981 */ /* 0x000e64000c1e1100 */
[----:B-1----:R-:W-:-:S05]  /*5cf0*/  PRMT R11, R164, 0x8880, RZ ;  /* 0x00008880a40b7816 */ /* 0x002fca00000000ff */
[----:B------:R-:W-:-:S07]  /*5d00*/  IMAD R10, R11, R152, RZ ;  /* 0x000000980b0a7224 */ /* 0x000fce00078e02ff */
.L_x_238:
[----:B------:R-:W-:Y:S05]  /*5d10*/  BSYNC B1 ;  /* 0x0000000000017941 */ /* 0x000fea0003800000 */
.L_x_237:
[----:B------:R-:W-:Y:S01]  /*5d20*/  @!P3 IMAD R123, R123, R153, R10 ;  /* 0x000000997b7bb224 */ /* 0x000fe200078e020a */
[----:B------:R-:W-:Y:S04]  /*5d30*/  BSSY B1, `(.L_x_239) ;  /* 0x0000006000017945 */ /* 0x000fe80003800000 */
[----:B------:R0:W-:Y:S01]  /*5d40*/  @!P3 STG.E.U8 desc[UR36][R6.64+0xc1], R123 ;  /* 0x0000c17b0600b986 */ /* 0x0001e2000c101124 */
[----:B------:R-:W-:Y:S05]  /*5d50*/  @P5 BRA `(.L_x_240) ;  /* 0x00000000000c5947 */ /* 0x000fea0003800000 */
[----:B------:R-:W1:Y:S02]  /*5d60*/  LDG.E.U8 R164, desc[UR36][R2.64+0xc8] ;  /* 0x0000c82402a47981 */ /* 0x000e64000c1e1100 */
[----:B-1----:R-:W-:-:S05]  /*5d70*/  PRMT R11, R164, 0x8880, RZ ;  /* 0x00008880a40b7816 */ /* 0x002fca00000000ff */
[----:B------:R-:W-:-:S07]  /*5d80*/  IMAD R10, R11, R152, RZ ;  /* 0x000000980b0a7224 */ /* 0x000fce00078e02ff */
.L_x_240:
[----:B------:R-:W-:Y:S05]  /*5d90*/  BSYNC B1 ;  /* 0x0000000000017941 */ /* 0x000fea0003800000 */
.L_x_239:
[----:B-1----:R-:W-:Y:S01]  /*5da0*/  @!P5 IMAD R11, R124, R153, R10 ;  /* 0x000000997c0bd224 */ /* 0x002fe200078e020a */
[----:B------:R-:W-:Y:S04]  /*5db0*/  BSSY B1, `(.L_x_241) ;  /* 0x0000006000017945 */ /* 0x000fe80003800000 */
[----:B------:R1:W-:Y:S01]  /*5dc0*/  @!P5 STG.E.U8 desc[UR36][R4.64+0xc8], R11 ;  /* 0x0000c80b0400d986 */ /* 0x0003e2000c101124 */
[----:B------:R-:W-:Y:S05]  /*5dd0*/  @P2 BRA `(.L_x_242) ;  /* 0x00000000000c2947 */ /* 0x000fea0003800000 */
[----:B------:R-:W1:Y:S02]  /*5de0*/  LDG.E.U8 R164, desc[UR36][R2.64+0xc9] ;  /* 0x0000c92402a47981 */ /* 0x000e64000c1e1100 */
[----:B-1----:R-:W-:-:S05]  /*5df0*/  PRMT R11, R164, 0x8880, RZ ;  /* 0x00008880a40b7816 */ /* 0x002fca00000000ff */
[----:B------:R-:W-:-:S07]  /*5e00*/  IMAD R10, R11, R152, RZ ;  /* 0x000000980b0a7224 */ /* 0x000fce00078e02ff */
.L_x_242:
[----:B------:R-:W-:Y:S05]  /*5e10*/  BSYNC B1 ;  /* 0x0000000000017941 */ /* 0x000fea0003800000 */
.L_x_241:
        /* <DEDUP_REMOVED lines=11> */
.L_x_244:
[----:B------:R-:W-:Y:S05]  /*5ed0*/  BSYNC B1 ;  /* 0x0000000000017941 */ /* 0x000fea0003800000 */
.L_x_243:
[----:B-1----:R-:W-:Y:S01]  /*5ee0*/  @!P4 IMAD R11, R126, R153, R10 ;  /* 0x000000997e0bc224 */ /* 0x002fe200078e020a */
[----:B------:R-:W-:Y:S04]  /*5ef0*/  BSSY B1, `(.L_x_245) ;  /* 0x0000006000017945 */ /* 0x000fe80003800000 */
[----:B------:R1:W-:Y:S01]  /*5f00*/  @!P4 STG.E.U8 desc[UR36][R6.64+0xc8], R11 ;  /* 0x0000c80b0600c986 */ /* 0x0003e2000c101124 */
[----:B------:R-:W-:Y:S05]  /*5f10*/  @P3 BRA `(.L_x_246) ;  /* 0x00000000000c3947 */ /* 0x000fea0003800000 */
[----:B------:R-:W1:Y:S02]  /*5f20*/  LDG.E.U8 R164, desc[UR36][R8.64+0xc9] ;  /* 0x0000c92408a47981 */ /* 0x000e64000c1e1100 */
[----:B-1----:R-:W-:-:S05]  /*5f30*/  PRMT R11, R164, 0x8880, RZ ;  /* 0x00008880a40b7816 */ /* 0x002fca00000000ff */
[----:B------:R-:W-:-:S07]  /*5f40*/  IMAD R10, R11, R152, RZ ;  /* 0x000000980b0a7224 */ /* 0x000fce00078e02ff */
.L_x_246:
[----:B------:R-:W-:Y:S05]  /*5f50*/  BSYNC B1 ;  /* 0x0000000000017941 */ /* 0x000fea0003800000 */
.L_x_245:
[----:B------:R-:W-:Y:S01]  /*5f60*/  @!P3 IMAD R127, R127, R153, R10 ;  /* 0x000000997f7fb224 */ /* 0x000fe200078e020a */
[----:B------:R-:W-:Y:S04]  /*5f70*/  BSSY B1, `(.L_x_247) ;  /* 0x0000006000017945 */ /* 0x000fe80003800000 */
[----:B------:R0:W-:Y:S01]  /*5f80*/  @!P3 STG.E.U8 desc[UR36][R6.64+0xc9], R127 ;  /* 0x0000c97f0600b986 */ /* 0x0001e2000c101124 */
[----:B------:R-:W-:Y:S05]  /*5f90*/  @P5 BRA `(.L_x_248) ;  /* 0x00000000000c5947 */ /* 0x000fea0003800000 */
[----:B------:R-:W1:Y:S02]  /*5fa0*/  LDG.E.U8 R164, desc[UR36][R2.64+0xd0] ;  /* 0x0000d02402a47981 */ /* 0x000e64000c1e1100 */
[----:B-1----:R-:W-:-:S05]  /*5fb0*/  PRMT R11, R164, 0x8880, RZ ;  /* 0x00008880a40b7816 */ /* 0x002fca00000000ff */
[----:B------:R-:W-:-:S07]  /*5fc0*/  IMAD R10, R11, R152, RZ ;  /* 0x000000980b0a7224 */ /* 0x000fce00078e02ff */
.L_x_248:
[----:B------:R-:W-:Y:S05]  /*5fd0*/  BSYNC B1 ;  /* 0x0000000000017941 */ /* 0x000fea0003800000 */
.L_x_247:
[----:B-1----:R-:W-:Y:S01]  /*5fe0*/  @!P5 IMAD R11, R128, R153, R10 ;  /* 0x00000099800bd224 */ /* 0x002fe200078e020a */
[----:B------:R-:W-:Y:S04]  /*5ff0*/  BSSY B1, `(.L_x_249) ;  /* 0x0000006000017945 */ /* 0x000fe80003800000 */
[----:B------:R1:W-:Y:S01]  /*6000*/  @!P5 STG.E.U8 desc[UR36][R4.64+0xd0], R11 ;  /* 0x0000d00b0400d986 */ /* 0x0003e2000c101124 */
[----:B------:R-:W-:Y:S05]  /*6010*/  @P2 BRA `(.L_x_250) ;  /* 0x00000000000c2947 */ /* 0x000fea0003800000 */
[----:B------:R-:W1:Y:S02]  /*6020*/  LDG.E.U8 R164, desc[UR36][R2.64+0xd1] ;  /* 0x0000d12402a47981 */ /* 0x000e64000c1e1100 */
[----:B-1----:R-:W-:-:S05]  /*6030*/  PRMT R11, R164, 0x8880, RZ ;  /* 0x00008880a40b7816 */ /* 0x002fca00000000ff */
[----:B------:R-:W-:-:S07]  /*6040*/  IMAD R10, R11, R152, RZ ;  /* 0x000000980b0a7224 */ /* 0x000fce00078e02ff */
.L_x_250:
[----:B------:R-:W-:Y:S05]  /*6050*/  BSYNC B1 ;  /* 0x0000000000017941 */ /* 0x000fea0003800000 */
.L_x_249:
        /* <DEDUP_REMOVED lines=11> */
.L_x_252:
[----:B------:R-:W-:Y:S05]  /*6110*/  BSYNC B1 ;  /* 0x0000000000017941 */ /* 0x000fea0003800000 */
.L_x_251:
[----:B-1----:R-:W-:Y:S01]  /*6120*/  @!P4 IMAD R11, R130, R153, R10 ;  /* 0x00000099820bc224 */ /* 0x002fe200078e020a */
[----:B------:R-:W-:Y:S04]  /*6130*/  BSSY B1, `(.L_x_253) ;  /* 0x0000006000017945 */ /* 0x000fe80003800000 */
[----:B------:R1:W-:Y:S01]  /*6140*/  @!P4 STG.E.U8 desc[UR36][R6.64+0xd0], R11 ;  /* 0x0000d00b0600c986 */ /* 0x0003e2000c101124 */
[----:B------:R-:W-:Y:S05]  /*6150*/  @P3 BRA `(.L_x_254) ;  /* 0x00000000000c3947 */ /* 0x000fea0003800000 */
[----:B------:R-:W1:Y:S02]  /*6160*/  LDG.E.U8 R164, desc[UR36][R8.64+0xd1] ;  /* 0x0000d12408a47981 */ /* 0x000e64000c1e1100 */
[----:B-1----:R-:W-:-:S05]  /*6170*/  PRMT R11, R164, 0x8880, RZ ;  /* 0x00008880a40b7816 */ /* 0x002fca00000000ff */
[----:B------:R-:W-:-:S07]  /*6180*/  IMAD R10, R11, R152, RZ ;  /* 0x000000980b0a7224 */ /* 0x000fce00078e02ff */
.L_x_254:
[----:B------:R-:W-:Y:S05]  /*6190*/  BSYNC B1 ;  /* 0x0000000000017941 */ /* 0x000fea0003800000 */
.L_x_253:
[----:B------:R-:W-:Y:S01]  /*61a0*/  @!P3 IMAD R131, R131, R153, R10 ;  /* 0x000000998383b224 */ /* 0x000fe200078e020a */
[----:B------:R-:W-:Y:S04]  /*61b0*/  BSSY B1, `(.L_x_255) ;  /* 0x0000006000017945 */ /* 0x000fe80003800000 */
[----:B------:R0:W-:Y:S01]  /*61c0*/  @!P3 STG.E.U8 desc[UR36][R6.64+0xd1], R131 ;  /* 0x0000d1830600b986 */ /* 0x0001e2000c101124 */
[----:B------:R-:W-:Y:S05]  /*61d0*/  @P5 BRA `(.L_x_256) ;  /* 0x00000000000c5947 */ /* 0x000fea0003800000 */
[----:B------:R-:W1:Y:S02]  /*61e0*/  LDG.E.U8 R164, desc[UR36][R2.64+0xd8] ;  /* 0x0000d82402a47981 */ /* 0x000e64000c1e1100 */
[----:B-1----:R-:W-:-:S05]  /*61f0*/  PRMT R11, R164, 0x8880, RZ ;  /* 0x00008880a40b7816 */ /* 0x002fca00000000ff */
[----:B------:R-:W-:-:S07]  /*6200*/  IMAD R10, R11, R152, RZ ;  /* 0x000000980b0a7224 */ /* 0x000fce00078e02ff */
.L_x_256:
[----:B------:R-:W-:Y:S05]  /*6210*/  BSYNC B1 ;  /* 0x0000000000017941 */ /* 0x000fea0003800000 */
.L_x_255:
[----:B-1----:R-:W-:Y:S01]  /*6220*/  @!P5 IMAD R11, R132, R153, R10 ;  /* 0x00000099840bd224 */ /* 0x002fe200078e020a */
[----:B------:R-:W-:Y:S04]  /*6230*/  BSSY B1, `(.L_x_257) ;  /* 0x0000006000017945 */ /* 0x000fe80003800000 */
[----:B------:R1:W-:Y:S01]  /*6240*/  @!P5 STG.E.U8 desc[UR36][R4.64+0xd8], R11 ;  /* 0x0000d80b0400d986 */ /* 0x0003e2000c101124 */
[----:B------:R-:W-:Y:S05]  /*6250*/  @P2 BRA `(.L_x_258) ;  /* 0x00000000000c2947 */ /* 0x000fea0003800000 */
[----:B------:R-:W1:Y:S02]  /*6260*/  LDG.E.U8 R164, desc[UR36][R2.64+0xd9] ;  /* 0x0000d92402a47981 */ /* 0x000e64000c1e1100 */
[----:B-1----:R-:W-:-:S05]  /*6270*/  PRMT R11, R164, 0x8880, RZ ;  /* 0x00008880a40b7816 */ /* 0x002fca00000000ff */
[----:B------:R-:W-:-:S07]  /*6280*/  IMAD R10, R11, R152, RZ ;  /* 0x000000980b0a7224 */ /* 0x000fce00078e02ff */
.L_x_258:
[----:B------:R-:W-:Y:S05]  /*6290*/  BSYNC B1 ;  /* 0x0000000000017941 */ /* 0x000fea0003800000 */
.L_x_257:
        /* <DEDUP_REMOVED lines=11> */
.L_x_260:
[----:B------:R-:W-:Y:S05]  /*6350*/  BSYNC B1 ;  /* 0x0000000000017941 */ /* 0x000fea0003800000 */
.L_x_259:
[----:B-1----:R-:W-:Y:S01]  /*6360*/  @!P4 IMAD R11, R134, R153, R10 ;  /* 0x00000099860bc224 */ /* 0x002fe200078e020a */
[----:B------:R-:W-:Y:S04]  /*6370*/  BSSY B1, `(.L_x_261) ;  /* 0x0000006000017945 */ /* 0x000fe80003800000 */
[----:B------:R1:W-:Y:S01]  /*6380*/  @!P4 STG.E.U8 desc[UR36][R6.64+0xd8], R11 ;  /* 0x0000d80b0600c986 */ /* 0x0003e2000c101124 */
[----:B------:R-:W-:Y:S05]  /*6390*/  @P3 BRA `(.L_x_262) ;  /* 0x00000000000c3947 */ /* 0x000fea0003800000 */
[----:B------:R-:W1:Y:S02]  /*63a0*/  LDG.E.U8 R164, desc[UR36][R8.64+0xd9] ;  /* 0x0000d92408a47981 */ /* 0x000e64000c1e1100 */
[----:B-1----:R-:W-:-:S05]  /*63b0*/  PRMT R11, R164, 0x8880, RZ ;  /* 0x00008880a40b7816 */ /* 0x002fca00000000ff */
[----:B------:R-:W-:-:S07]  /*63c0*/  IMAD R10, R11, R152, RZ ;  /* 0x000000980b0a7224 */ /* 0x000fce00078e02ff */
.L_x_262:
[----:B------:R-:W-:Y:S05]  /*63d0*/  BSYNC B1 ;  /* 0x0000000000017941 */ /* 0x000fea0003800000 */
.L_x_261:
[----:B------:R-:W-:Y:S01]  /*63e0*/  @!P3 IMAD R135, R135, R153, R10 ;  /* 0x000000998787b224 */ /* 0x000fe200078e020a */
[----:B------:R-:W-:Y:S04]  /*63f0*/  BSSY B1, `(.L_x_263) ;  /* 0x0000006000017945 */ /* 0x000fe80003800000 */
[----:B------:R0:W-:Y:S01]  /*6400*/  @!P3 STG.E.U8 desc[UR36][R6.64+0xd9], R135 ;  /* 0x0000d9870600b986 */ /* 0x0001e2000c101124 */
[----:B------:R-:W-:Y:S05]  /*6410*/  @P5 BRA `(.L_x_264) ;  /* 0x00000000000c5947 */ /* 0x000fea0003800000 */
[----:B------:R-:W1:Y:S02]  /*6420*/  LDG.E.U8 R164, desc[UR36][R2.64+0xe0] ;  /* 0x0000e02402a47981 */ /* 0x000e64000c1e1100 */
[----:B-1----:R-:W-:-:S05]  /*6430*/  PRMT R11, R164, 0x8880, RZ ;  /* 0x00008880a40b7816 */ /* 0x002fca00000000ff */
[----:B------:R-:W-:-:S07]  /*6440*/  IMAD R10, R11, R152, RZ ;  /* 0x000000980b0a7224 */ /* 0x000fce00078e02ff */
.L_x_264:
[----:B------:R-:W-:Y:S05]  /*6450*/  BSYNC B1 ;  /* 0x0000000000017941 */ /* 0x000fea0003800000 */
.L_x_263:
[----:B-1----:R-:W-:Y:S01]  /*6460*/  @!P5 IMAD R11, R136, R153, R10 ;  /* 0x00000099880bd224 */ /* 0x002fe200078e020a */
[----:B------:R-:W-:Y:S04]  /*6470*/  BSSY B1, `(.L_x_265) ;  /* 0x0000006000017945 */ /* 0x000fe80003800000 */
[----:B------:R1:W-:Y:S01]  /*6480*/  @!P5 STG.E.U8 desc[UR36][R4.64+0xe0], R11 ;  /* 0x0000e00b0400d986 */ /* 0x0003e2000c101124 */
[----:B------:R-:W-:Y:S05]  /*6490*/  @P2 BRA `(.L_x_266) ;  /* 0x00000000000c2947 */ /* 0x000fea0003800000 */
[----:B------:R-:W1:Y:S02]  /*64a0*/  LDG.E.U8 R164, desc[UR36][R2.64+0xe1] ;  /* 0x0000e12402a47981 */ /* 0x000e64000c1e1100 */
[----:B-1----:R-:W-:-:S05]  /*64b0*/  PRMT R11, R164, 0x8880, RZ ;  /* 0x00008880a40b7816 */ /* 0x002fca00000000ff */
[----:B------:R-:W-:-:S07]  /*64c0*/  IMAD R10, R11, R152, RZ ;  /* 0x000000980b0a7224 */ /* 0x000fce00078e02ff */
.L_x_266:
[----:B------:R-:W-:Y:S05]  /*64d0*/  BSYNC B1 ;  /* 0x0000000000017941 */ /* 0x000fea0003800000 */
.L_x_265:
        /* <DEDUP_REMOVED lines=11> */
.L_x_268:
[----:B------:R-:W-:Y:S05]  /*6590*/  BSYNC B1 ;  /* 0x0000000000017941 */ /* 0x000fea0003800000 */
.L_x_267:
[----:B-1----:R-:W-:Y:S01]  /*65a0*/  @!P4 IMAD R11, R138, R153, R10 ;  /* 0x000000998a0bc224 */ /* 0x002fe200078e020a */
[----:B------:R-:W-:Y:S04]  /*65b0*/  BSSY B1, `(.L_x_269) ;  /* 0x0000006000017945 */ /* 0x000fe80003800000 */
[----:B------:R1:W-:Y:S01]  /*65c0*/  @!P4 STG.E.U8 desc[UR36][R6.64+0xe0], R11 ;  /* 0x0000e00b0600c986 */ /* 0x0003e2000c101124 */
[----:B------:R-:W-:Y:S05]  /*65d0*/  @P3 BRA `(.L_x_270) ;  /* 0x00000000000c3947 */ /* 0x000fea0003800000 */
[----:B------:R-:W1:Y:S02]  /*65e0*/  LDG.E.U8 R164, desc[UR36][R8.64+0xe1] ;  /* 0x0000e12408a47981 */ /* 0x000e64000c1e1100 */
[----:B-1----:R-:W-:-:S05]  /*65f0*/  PRMT R11, R164, 0x8880, RZ ;  /* 0x00008880a40b7816 */ /* 0x002fca00000000ff */
[----:B------:R-:W-:-:S07]  /*6600*/  IMAD R10, R11, R152, RZ ;  /* 0x000000980b0a7224 */ /* 0x000fce00078e02ff */
.L_x_270:
[----:B------:R-:W-:Y:S05]  /*6610*/  BSYNC B1 ;  /* 0x0000000000017941 */ /* 0x000fea0003800000 */
.L_x_269:
[----:B------:R-:W-:Y:S01]  /*6620*/  @!P3 IMAD R139, R139, R153, R10 ;  /* 0x000000998b8bb224 */ /* 0x000fe200078e020a */
[----:B------:R-:W-:Y:S04]  /*6630*/  BSSY B1, `(.L_x_271) ;  /* 0x0000006000017945 */ /* 0x000fe80003800000 */
[----:B------:R0:W-:Y:S01]  /*6640*/  @!P3 STG.E.U8 desc[UR36][R6.64+0xe1], R139 ;  /* 0x0000e18b0600b986 */ /* 0x0001e2000c101124 */
[----:B------:R-:W-:Y:S05]  /*6650*/  @P5 BRA `(.L_x_272) ;  /* 0x00000000000c5947 */ /* 0x000fea0003800000 */
[----:B------:R-:W1:Y:S02]  /*6660*/  LDG.E.U8 R164, desc[UR36][R2.64+0xe8] ;  /* 0x0000e82402a47981 */ /* 0x000e64000c1e1100 */
[----:B-1----:R-:W-:-:S05]  /*6670*/  PRMT R11, R164, 0x8880, RZ ;  /* 0x00008880a40b7816 */ /* 0x002fca00000000ff */
[----:B------:R-:W-:-:S07]  /*6680*/  IMAD R10, R11, R152, RZ ;  /* 0x000000980b0a7224 */ /* 0x000fce00078e02ff */
.L_x_272:
[----:B------:R-:W-:Y:S05]  /*6690*/  BSYNC B1 ;  /* 0x0000000000017941 */ /* 0x000fea0003800000 */
.L_x_271:
[----:B-1----:R-:W-:Y:S01]  /*66a0*/  @!P5 IMAD R11, R140, R153, R10 ;  /* 0x000000998c0bd224 */ /* 0x002fe200078e020a */
[----:B------:R-:W-:Y:S04]  /*66b0*/  BSSY B1, `(.L_x_273) ;  /* 0x0000006000017945 */ /* 0x000fe80003800000 */
[----:B------:R1:W-:Y:S01]  /*66c0*/  @!P5 STG.E.U8 desc[UR36][R4.64+0xe8], R11 ;  /* 0x0000e80b0400d986 */ /* 0x0003e2000c101124 */
[----:B------:R-:W-:Y:S05]  /*66d0*/  @P2 BRA `(.L_x_274) ;  /* 0x00000000000c2947 */ /* 0x000fea0003800000 */
[----:B------:R-:W1:Y:S02]  /*66e0*/  LDG.E.U8 R164, desc[UR36][R2.64+0xe9] ;  /* 0x0000e92402a47981 */ /* 0x000e64000c1e1100 */
[----:B-1----:R-:W-:-:S05]  /*66f0*/  PRMT R11, R164, 0x8880, RZ ;  /* 0x00008880a40b7816 */ /* 0x002fca00000000ff */
[----:B------:R-:W-:-:S07]  /*6700*/  IMAD R10, R11, R152, RZ ;  /* 0x000000980b0a7224 */ /* 0x000fce00078e02ff */
.L_x_274:
[----:B------:R-:W-:Y:S05]  /*6710*/  BSYNC B1 ;  /* 0x0000000000017941 */ /* 0x000fea0003800000 */
.L_x_273:
        /* <DEDUP_REMOVED lines=11> */
.L_x_276:
[----:B------:R-:W-:Y:S05]  /*67d0*/  BSYNC B1 ;  /* 0x0000000000017941 */ /* 0x000fea0003800000 */
.L_x_275:
[----:B-1----:R-:W-:Y:S01]  /*67e0*/  @!P4 IMAD R11, R142, R153, R10 ;  /* 0x000000998e0bc224 */ /* 0x002fe200078e020a */
[----:B------:R-:W-:Y:S04]  /*67f0*/  BSSY B1, `(.L_x_277) ;  /* 0x0000006000017945 */ /* 0x000fe80003800000 */
[----:B------:R1:W-:Y:S01]  /*6800*/  @!P4 STG.E.U8 desc[UR36][R6.64+0xe8], R11 ;  /* 0x0000e80b0600c986 */ /* 0x0003e2000c101124 */
[----:B------:R-:W-:Y:S05]  /*6810*/  @P3 BRA `(.L_x_278) ;  /* 0x00000000000c3947 */ /* 0x000fea0003800000 */
[----:B------:R-:W1:Y:S02]  /*6820*/  LDG.E.U8 R164, desc[UR36][R8.64+0xe9] ;  /* 0x0000e92408a47981 */ /* 0x000e64000c1e1100 */
[----:B-1----:R-:W-:-:S05]  /*6830*/  PRMT R11, R164, 0x8880, RZ ;  /* 0x00008880a40b7816 */ /* 0x002fca00000000ff */
[----:B------:R-:W-:-:S07]  /*6840*/  IMAD R10, R11, R152, RZ ;  /* 0x000000980b0a7224 */ /* 0x000fce00078e02ff */
.L_x_278:
[----:B------:R-:W-:Y:S05]  /*6850*/  BSYNC B1 ;  /* 0x0000000000017941 */ /* 0x000fea0003800000 */
.L_x_277:
[----:B------:R-:W-:Y:S01]  /*6860*/  @!P3 IMAD R143, R143, R153, R10 ;  /* 0x000000998f8fb224 */ /* 0x000fe200078e020a */
[----:B------:R-:W-:Y:S04]  /*6870*/  BSSY B1, `(.L_x_279) ;  /* 0x0000006000017945 */ /* 0x000fe80003800000 */
[----:B------:R0:W-:Y:S01]  /*6880*/  @!P3 STG.E.U8 desc[UR36][R6.64+0xe9], R143 ;  /* 0x0000e98f0600b986 */ /* 0x0001e2000c101124 */
[----:B------:R-:W-:Y:S05]  /*6890*/  @P5 BRA `(.L_x_280) ;  /* 0x00000000000c5947 */ /* 0x000fea0003800000 */
[----:B------:R-:W1:Y:S02]  /*68a0*/  LDG.E.U8 R164, desc[UR36][R2.64+0xf0] ;  /* 0x0000f02402a47981 */ /* 0x000e64000c1e1100 */
[----:B-1----:R-:W-:-:S05]  /*68b0*/  PRMT R11, R164, 0x8880, RZ ;  /* 0x00008880a40b7816 */ /* 0x002fca00000000ff */
[----:B------:R-:W-:-:S07]  /*68c0*/  IMAD R10, R11, R152, RZ ;  /* 0x000000980b0a7224 */ /* 0x000fce00078e02ff */
.L_x_280:
[----:B------:R-:W-:Y:S05]  /*68d0*/  BSYNC B1 ;  /* 0x0000000000017941 */ /* 0x000fea0003800000 */
.L_x_279:
[----:B-1----:R-:W-:Y:S01]  /*68e0*/  @!P5 IMAD R11, R144, R153, R10 ;  /* 0x00000099900bd224 */ /* 0x002fe200078e020a */
[----:B------:R-:W-:Y:S04]  /*68f0*/  BSSY B1, `(.L_x_281) ;  /* 0x0000006000017945 */ /* 0x000fe80003800000 */
[----:B------:R1:W-:Y:S01]  /*6900*/  @!P5 STG.E.U8 desc[UR36][R4.64+0xf0], R11 ;  /* 0x0000f00b0400d986 */ /* 0x0003e2000c101124 */
[----:B------:R-:W-:Y:S05]  /*6910*/  @P2 BRA `(.L_x_282) ;  /* 0x00000000000c2947 */ /* 0x000fea0003800000 */
[----:B------:R-:W1:Y:S02]  /*6920*/  LDG.E.U8 R164, desc[UR36][R2.64+0xf1] ;  /* 0x0000f12402a47981 */ /* 0x000e64000c1e1100 */
[----:B-1----:R-:W-:-:S05]  /*6930*/  PRMT R11, R164, 0x8880, RZ ;  /* 0x00008880a40b7816 */ /* 0x002fca00000000ff */
[----:B------:R-:W-:-:S07]  /*6940*/  IMAD R10, R11, R152, RZ ;  /* 0x000000980b0a7224 */ /* 0x000fce00078e02ff */
.L_x_282:
[----:B------:R-:W-:Y:S05]  /*6950*/  BSYNC B1 ;  /* 0x0000000000017941 */ /* 0x000fea0003800000 */
.L_x_281:
[C---:B------:R-:W-:Y:S01]  /*6960*/  ISETP.LT.OR P4, PT, R0.reuse, 0xf1, !P0 ;  /* 0x000000f10000780c */ /* 0x040fe20004781670 */
[----:B------:R-:W-:Y:S01]  /*6970*/  @!P2 IMAD R145, R145, R153, R10 ;  /* 0x000000999191a224 */ /* 0x000fe200078e020a */
[----:B------:R-:W-:Y:S01]  /*6980*/  BSSY B1, `(.L_x_283) ;  /* 0x000000a000017945 */ /* 0x000fe20003800000 */
[C---:B------:R-:W-:Y:S02]  /*6990*/  ISETP.LT.OR P3, PT, R0.reuse, 0xf2, !P0 ;  /* 0x000000f20000780c */ /* 0x040fe40004761670 */
        /* <DEDUP_REMOVED lines=8> */
.L_x_284:
[----:B------:R-:W-:Y:S05]  /*6a20*/  BSYNC B1 ;  /* 0x0000000000017941 */ /* 0x000fea0003800000 */
.L_x_283:
[----:B-1----:R-:W-:Y:S01]  /*6a30*/  @!P4 IMAD R11, R146, R153, R10 ;  /* 0x00000099920bc224 */ /* 0x002fe200078e020a */
[----:B------:R-:W-:Y:S04]  /*6a40*/  BSSY B1, `(.L_x_285) ;  /* 0x0000006000017945 */ /* 0x000fe80003800000 */
[----:B------:R1:W-:Y:S01]  /*6a50*/  @!P4 STG.E.U8 desc[UR36][R6.64+0xf0], R11 ;  /* 0x0000f00b0600c986 */ /* 0x0003e2000c101124 */
[----:B------:R-:W-:Y:S05]  /*6a60*/  @P3 BRA `(.L_x_286) ;  /* 0x00000000000c3947 */ /* 0x000fea0003800000 */
[----:B------:R-:W1:Y:S02]  /*6a70*/  LDG.E.U8 R164, desc[UR36][R8.64+0xf1] ;  /* 0x0000f12408a47981 */ /* 0x000e64000c1e1100 */
[----:B-1----:R-:W-:-:S05]  /*6a80*/  PRMT R11, R164, 0x8880, RZ ;  /* 0x00008880a40b7816 */ /* 0x002fca00000000ff */
[----:B------:R-:W-:-:S07]  /*6a90*/  IMAD R10, R11, R152, RZ ;  /* 0x000000980b0a7224 */ /* 0x000fce00078e02ff */
.L_x_286:
[----:B------:R-:W-:Y:S05]  /*6aa0*/  BSYNC B1 ;  /* 0x0000000000017941 */ /* 0x000fea0003800000 */
.L_x_285:
[----:B------:R-:W-:Y:S01]  /*6ab0*/  @!P3 IMAD R147, R147, R153, R10 ;  /* 0x000000999393b224 */ /* 0x000fe200078e020a */
[----:B------:R-:W-:Y:S04]  /*6ac0*/  BSSY B1, `(.L_x_287) ;  /* 0x0000006000017945 */ /* 0x000fe80003800000 */
[----:B------:R0:W-:Y:S01]  /*6ad0*/  @!P3 STG.E.U8 desc[UR36][R6.64+0xf1], R147 ;  /* 0x0000f1930600b986 */ /* 0x0001e2000c101124 */
[----:B------:R-:W-:Y:S05]  /*6ae0*/  @P2 BRA `(.L_x_288) ;  /* 0x00000000000c2947 */ /* 0x000fea0003800000 */
[----:B------:R-:W1:Y:S02]  /*6af0*/  LDG.E.U8 R164, desc[UR36][R2.64+0xf8] ;  /* 0x0000f82402a47981 */ /* 0x000e64000c1e1100 */
[----:B-1----:R-:W-:-:S05]  /*6b00*/  PRMT R11, R164, 0x8880, RZ ;  /* 0x00008880a40b7816 */ /* 0x002fca00000000ff */
[----:B------:R-:W-:-:S07]  /*6b10*/  IMAD R10, R11, R152, RZ ;  /* 0x000000980b0a7224 */ /* 0x000fce00078e02ff */
.L_x_288:
[----:B------:R-:W-:Y:S05]  /*6b20*/  BSYNC B1 ;  /* 0x0000000000017941 */ /* 0x000fea0003800000 */
.L_x_287:
[----:B-1----:R-:W-:Y:S01]  /*6b30*/  @!P2 IMAD R11, R148, R153, R10 ;  /* 0x00000099940ba224 */ /* 0x002fe200078e020a */
[----:B------:R-:W-:Y:S04]  /*6b40*/  BSSY B1, `(.L_x_289) ;  /* 0x0000006000017945 */ /* 0x000fe80003800000 */
[----:B------:R1:W-:Y:S01]  /*6b50*/  @!P2 STG.E.U8 desc[UR36][R4.64+0xf8], R11 ;  /* 0x0000f80b0400a986 */ /* 0x0003e2000c101124 */
[----:B------:R-:W-:Y:S05]  /*6b60*/  @P1 BRA `(.L_x_290) ;  /* 0x00000000000c1947 */ /* 0x000fea0003800000 */
[----:B------:R-:W1:Y:S02]  /*6b70*/  LDG.E.U8 R164, desc[UR36][R2.64+0xf9] ;  /* 0x0000f92402a47981 */ /* 0x000e64000c1e1100 */
[----:B-1----:R-:W-:-:S05]  /*6b80*/  PRMT R11, R164, 0x8880, RZ ;  /* 0x00008880a40b7816 */ /* 0x002fca00000000ff */
[----:B------:R-:W-:-:S07]  /*6b90*/  IMAD R10, R11, R152, RZ ;  /* 0x000000980b0a7224 */ /* 0x000fce00078e02ff */
.L_x_290:
[----:B------:R-:W-:Y:S05]  /*6ba0*/  BSYNC B1 ;  /* 0x0000000000017941 */ /* 0x000fea0003800000 */
.L_x_289:
[----:B------:R-:W-:Y:S01]  /*6bb0*/  @!P1 IMAD R149, R149, R153, R10 ;  /* 0x0000009995959224 */ /* 0x000fe200078e020a */
[----:B------:R-:W-:Y:S04]  /*6bc0*/  BSSY B1, `(.L_x_291) ;  /* 0x0000006000017945 */ /* 0x000fe80003800000 */
[----:B------:R0:W-:Y:S01]  /*6bd0*/  @!P1 STG.E.U8 desc[UR36][R4.64+0xf9], R149 ;  /* 0x0000f99504009986 */ /* 0x0001e2000c101124 */
[----:B------:R-:W-:Y:S05]  /*6be0*/  @P5 BRA `(.L_x_292) ;  /* 0x00000000000c5947 */ /* 0x000fea0003800000 */
[----:B------:R-:W0:Y:S02]  /*6bf0*/  LDG.E.U8 R164, desc[UR36][R8.64+0xf8] ;  /* 0x0000f82408a47981 */ /* 0x000e24000c1e1100 */
[----:B0-----:R-:W-:-:S05]  /*6c00*/  PRMT R3, R164, 0x8880, RZ ;  /* 0x00008880a4037816 */ /* 0x001fca00000000ff */
[----:B------:R-:W-:-:S07]  /*6c10*/  IMAD R10, R3, R152, RZ ;  /* 0x00000098030a7224 */ /* 0x000fce00078e02ff */
.L_x_292:
[----:B------:R-:W-:Y:S05]  /*6c20*/  BSYNC B1 ;  /* 0x0000000000017941 */ /* 0x000fea0003800000 */
.L_x_291:
[----:B0-----:R-:W-:Y:S01]  /*6c30*/  @!P5 IMAD R3, R150, R153, R10 ;  /* 0x000000999603d224 */ /* 0x001fe200078e020a */
[----:B------:R-:W-:Y:S01]  /*6c40*/  ISETP.LT.OR P0, PT, R0, 0xfa, !P0 ;  /* 0x000000fa0000780c */ /* 0x000fe20004701670 */
[----:B------:R-:W-:Y:S03]  /*6c50*/  BSSY B1, `(.L_x_293) ;  /* 0x0000006000017945 */ /* 0x000fe60003800000 */
[----:B------:R0:W-:Y:S09]  /*6c60*/  @!P5 STG.E.U8 desc[UR36][R6.64+0xf8], R3 ;  /* 0x0000f8030600d986 */ /* 0x0001f2000c101124 */
[----:B------:R-:W-:Y:S05]  /*6c70*/  @P0 BRA `(.L_x_294) ;  /* 0x00000000000c0947 */ /* 0x000fea0003800000 */
[----:B------:R-:W0:Y:S02]  /*6c80*/  LDG.E.U8 R164, desc[UR36][R8.64+0xf9] ;  /* 0x0000f92408a47981 */ /* 0x000e24000c1e1100 */
[----:B0-----:R-:W-:-:S05]  /*6c90*/  PRMT R3, R164, 0x8880, RZ ;  /* 0x00008880a4037816 */ /* 0x001fca00000000ff */
[----:B------:R-:W-:-:S07]  /*6ca0*/  IMAD R10, R3, R152, RZ ;  /* 0x00000098030a7224 */ /* 0x000fce00078e02ff */
.L_x_294:
[----:B------:R-:W-:Y:S05]  /*6cb0*/  BSYNC B1 ;  /* 0x0000000000017941 */ /* 0x000fea0003800000 */
.L_x_293:
[----:B------:R-:W-:Y:S01]  /*6cc0*/  IMAD R151, R151, R153, R10 ;  /* 0x0000009997977224 */ /* 0x000fe200078e020a */
[----:B------:R-:W-:Y:S06]  /*6cd0*/  @P0 BRA `(.L_x_295) ;  /* 0x0000001800100947 */ /* 0x000fec0003800000 */
[----:B------:R0:W-:Y:S01]  /*6ce0*/  STG.E.U8 desc[UR36][R6.64+0xf9], R151 ;  /* 0x0000f99706007986 */ /* 0x0001e2000c101124 */
[----:B------:R-:W-:Y:S05]  /*6cf0*/  BRA `(.L_x_295) ;  /* 0x0000001800087947 */ /* 0x000fea0003800000 */
.L_x_38:
[C---:B------:R-:W-:Y:S02]  /*6d00*/  ISETP.GE.AND P1, PT, R22.reuse, 0x1, PT ;  /* 0x000000011600780c */ /* 0x040fe40003f26270 */
[----:B------:R-:W-:Y:S02]  /*6d10*/  ISETP.GE.AND P0, PT, R22, 0x9, PT ;  /* 0x000000091600780c */ /* 0x000fe40003f06270 */
[C---:B------:R-:W-:Y:S02]  /*6d20*/  ISETP.LT.OR P4, PT, R0.reuse, 0x1, !P1 ;  /* 0x000000010000780c */ /* 0x040fe40004f81670 */
[C---:B------:R-:W-:Y:S02]  /*6d30*/  ISETP.LT.OR P3, PT, R0.reuse, 0x2, !P1 ;  /* 0x000000020000780c */ /* 0x040fe40004f61670 */
[C---:B------:R-:W-:Y:S02]  /*6d40*/  ISETP.LT.OR P2, PT, R0.reuse, 0x1, !P0 ;  /* 0x000000010000780c */ /* 0x040fe40004741670 */
[----:B------:R-:W-:-:S07]  /*6d50*/  ISETP.LT.OR P5, PT, R0, 0x2, !P0 ;  /* 0x000000020000780c */ /* 0x000fce00047a1670 */
[-C--:B------:R-:W-:Y:S02]  /*6d60*/  @!P4 IMAD R3, R24, R153.reuse, RZ ;  /* 0x000000991803c224 */ /* 0x080fe400078e02ff */
[-C--:B------:R-:W-:Y:S02]  /*6d70*/  @!P3 IMAD R25, R25, R153.reuse, RZ ;  /* 0x000000991919b224 */ /* 0x080fe400078e02ff */
[-C--:B------:R-:W-:Y:S01]  /*6d80*/  @!P2 IMAD R9, R26, R153.reuse, RZ ;  /* 0x000000991a09a224 */ /* 0x080fe200078e02ff */
[----:B------:R0:W-:Y:S01]  /*6d90*/  @!P4 STG.E.U8 desc[UR36][R4.64], R3 ;  /* 0x000000030400c986 */ /* 0x0001e2000c101124 */
[C---:B------:R-:W-:Y:S01]  /*6da0*/  ISETP.LT.OR P4, PT, R0.reuse, 0x9, !P1 ;  /* 0x000000090000780c */ /* 0x040fe20004f81670 */
[----:B------:R-:W-:Y:S02]  /*6db0*/  @!P5 IMAD R27, R27, R153, RZ ;  /* 0x000000991b1bd224 */ /* 0x000fe400078e02ff */
[----:B------:R-:W-:Y:S01]  /*6dc0*/  @!P3 STG.E.U8 desc[UR36][R4.64+0x1], R25 ;  /* 0x000001190400b986 */ /* 0x000fe2000c101124 */
[----:B------:R-:W-:-:S03]  /*6dd0*/  ISETP.LT.OR P3, PT, R0, 0xa, !P1 ;  /* 0x0000000a0000780c */ /* 0x000fc60004f61670 */
[----:B------:R1:W-:Y:S01]  /*6de0*/  @!P2 STG.E.U8 desc[UR36][R6.64], R9 ;  /* 0x000000090600a986 */ /* 0x0003e2000c101124 */
[----:B------:R-:W-:-:S03]  /*6df0*/  ISETP.LT.OR P2, PT, R0, 0x9, !P0 ;  /* 0x000000090000780c */ /* 0x000fc60004741670 */
[----:B------:R-:W-:Y:S01]  /*6e00*/  @!P5 STG.E.U8 desc[UR36][R6.64+0x1], R27 ;  /* 0x0000011b0600d986 */ /* 0x000fe2000c101124 */
[----:B------:R-:W-:Y:S01]  /*6e10*/  ISETP.LT.OR P5, PT, R0, 0xa, !P0 ;  /* 0x0000000a0000780c */ /* 0x000fe200047a1670 */
[----:B------:R-:W-:-:S04]  /*6e20*/  @!P4 IMAD R11, R28, R153, RZ ;  /* 0x000000991c0bc224 */ /* 0x000fc800078e02ff */
[-C--:B------:R-:W-:Y:S01]  /*6e30*/  @!P3 IMAD R29, R29, R153.reuse, RZ ;  /* 0x000000991d1db224 */ /* 0x080fe200078e02ff */
[----:B------:R-:W-:Y:S01]  /*6e40*/  @!P4 STG.E.U8 desc[UR36][R4.64+0x8], R11 ;  /* 0x0000080b0400c986 */ /* 0x000fe2000c101124 */
[----:B------:R-:W-:Y:S02]  /*6e50*/  ISETP.LT.OR P4, PT, R0, 0x11, !P1 ;  /* 0x000000110000780c */ /* 0x000fe40004f81670 */
[-C--:B0-----:R-:W-:Y:S01]  /*6e60*/  @!P2 IMAD R3, R30, R153.reuse, RZ ;  /* 0x000000991e03a224 */ /* 0x081fe200078e02ff */
[----:B------:R-:W-:Y:S01]  /*6e70*/  @!P3 STG.E.U8 desc[UR36][R4.64+0x9], R29 ;  /* 0x0000091d0400b986 */ /* 0x000fe2000c101124 */
[C---:B------:R-:W-:Y:S02]  /*6e80*/  ISETP.LT.OR P3, PT, R0.reuse, 0x12, !P1 ;  /* 0x000000120000780c */ /* 0x040fe40004f61670 */
[----:B------:R-:W-:Y:S01]  /*6e90*/  @!P5 IMAD R31, R31, R153, RZ ;  /* 0x000000991f1fd224 */ /* 0x000fe200078e02ff */
[----:B------:R0:W-:Y:S01]  /*6ea0*/  @!P2 STG.E.U8 desc[UR36][R6.64+0x8], R3 ;  /* 0x000008030600a986 */ /* 0x0001e2000c101124 */
[----:B------:R-:W-:-:S03]  /*6eb0*/  ISETP.LT.OR P2, PT, R0, 0x11, !P0 ;  /* 0x000000110000780c */ /* 0x000fc60004741670 */
[----:B------:R-:W-:Y:S01]  /*6ec0*/  @!P5 STG.E.U8 desc[UR36][R6.64+0x9], R31 ;  /* 0x0000091f0600d986 */ /* 0x000fe2000c101124 */
[----:B------:R-:W-:Y:S01]  /*6ed0*/  ISETP.LT.OR P5, PT, R0, 0x12, !P0 ;  /* 0x000000120000780c */ /* 0x000fe200047a1670 */
[----:B-1----:R-:W-:-:S04]  /*6ee0*/  @!P4 IMAD R9, R32, R153, RZ ;  /* 0x000000992009c224 */ /* 0x002fc800078e02ff */
        /* <DEDUP_REMOVED lines=301> */
[----:B------:R1:W-:Y:S01]  /*81c0*/  @!P4 STG.E.U8 desc[UR36][R4.64+0xd8], R11 ;  /* 0x0000d80b0400c986 */ /* 0x0003e2000c101124 */
        /* <DEDUP_REMOVED lines=13> */
[-C--:B-1----:R-:W-:Y:S01]  /*82a0*/  @!P2 IMAD R11, R138, R153.reuse, RZ ;  /* 0x000000998a0ba224 */ /* 0x082fe200078e02ff */
[----:B------:R-:W-:Y:S01]  /*82b0*/  @!P3 STG.E.U8 desc[UR36][R4.64+0xe1], R137 ;  /* 0x0000e1890400b986 */ /* 0x000fe2000c101124 */
[C---:B------:R-:W-:Y:S02]  /*82c0*/  ISETP.LT.OR P3, PT, R0.reuse, 0xea, !P1 ;  /* 0x000000ea0000780c */ /* 0x040fe40004f61670 */
[----:B------:R-:W-:Y:S01]  /*82d0*/  @!P5 IMAD R139, R139, R153, RZ ;  /* 0x000000998b8bd224 */ /* 0x000fe200078e02ff */
[----:B------:R1:W-:Y:S01]  /*82e0*/  @!P2 STG.E.U8 desc[UR36][R6.64+0xe0], R11 ;  /* 0x0000e00b0600a986 */ /* 0x0003e2000c101124 */
[----:B------:R-:W-:-:S03]  /*82f0*/  ISETP.LT.OR P2, PT, R0, 0xe9, !P0 ;  /* 0x000000e90000780c */ /* 0x000fc60004741670 */
[----:B------:R-:W-:Y:S01]  /*8300*/  @!P5 STG.E.U8 desc[UR36][R6.64+0xe1], R139 ;  /* 0x0000e18b0600d986 */ /* 0x000fe2000c101124 */
[----:B------:R-:W-:Y:S01]  /*8310*/  ISETP.LT.OR P5, PT, R0, 0xea, !P0 ;  /* 0x000000ea0000780c */ /* 0x000fe200047a1670 */
[----:B0-----:R-:W-:-:S04]  /*8320*/  @!P4 IMAD R3, R140, R153, RZ ;  /* 0x000000998c03c224 */ /* 0x001fc800078e02ff */
[-C--:B------:R-:W-:Y:S01]  /*8330*/  @!P3 IMAD R141, R141, R153.reuse, RZ ;  /* 0x000000998d8db224 */ /* 0x080fe200078e02ff */
[----:B------:R0:W-:Y:S01]  /*8340*/  @!P4 STG.E.U8 desc[UR36][R4.64+0xe8], R3 ;  /* 0x0000e8030400c986 */ /* 0x0001e2000c101124 */
[----:B------:R-:W-:Y:S02]  /*8350*/  ISETP.LT.OR P4, PT, R0, 0xf2, !P1 ;  /* 0x000000f20000780c */ /* 0x000fe40004f81670 */
[-C--:B--2---:R-:W-:Y:S01]  /*8360*/  @!P2 IMAD R9, R142, R153.reuse, RZ ;  /* 0x000000998e09a224 */ /* 0x084fe200078e02ff */
[----:B------:R-:W-:Y:S01]  /*8370*/  @!P3 STG.E.U8 desc[UR36][R4.64+0xe9], R141 ;  /* 0x0000e98d0400b986 */ /* 0x000fe2000c101124 */
[C---:B------:R-:W-:Y:S02]  /*8380*/  ISETP.LT.OR P3, PT, R0.reuse, 0xf1, !P1 ;  /* 0x000000f10000780c */ /* 0x040fe40004f61670 */
[----:B------:R-:W-:Y:S01]  /*8390*/  @!P5 IMAD R143, R143, R153, RZ ;  /* 0x000000998f8fd224 */ /* 0x000fe200078e02ff */
[----:B------:R-:W-:Y:S01]  /*83a0*/  @!P2 STG.E.U8 desc[UR36][R6.64+0xe8], R9 ;  /* 0x0000e8090600a986 */ /* 0x000fe2000c101124 */
[----:B------:R-:W-:-:S03]  /*83b0*/  ISETP.LT.OR P2, PT, R0, 0xf1, !P0 ;  /* 0x000000f10000780c */ /* 0x000fc60004741670 */
[----:B------:R-:W-:Y:S01]  /*83c0*/  @!P5 STG.E.U8 desc[UR36][R6.64+0xe9], R143 ;  /* 0x0000e98f0600d986 */ /* 0x000fe2000c101124 */
[----:B------:R-:W-:Y:S01]  /*83d0*/  ISETP.LT.OR P5, PT, R0, 0xf9, !P0 ;  /* 0x000000f90000780c */ /* 0x000fe200047a1670 */
[----:B------:R-:W-:-:S04]  /*83e0*/  @!P4 IMAD R145, R145, R153, RZ ;  /* 0x000000999191c224 */ /* 0x000fc800078e02ff */
[-C--:B-1----:R-:W-:Y:S01]  /*83f0*/  @!P3 IMAD R11, R144, R153.reuse, RZ ;  /* 0x00000099900bb224 */ /* 0x082fe200078e02ff */
[----:B------:R-:W-:Y:S01]  /*8400*/  @!P4 STG.E.U8 desc[UR36][R4.64+0xf1], R145 ;  /* 0x0000f1910400c986 */ /* 0x000fe2000c101124 */
[C---:B------:R-:W-:Y:S02]  /*8410*/  ISETP.LT.OR P4, PT, R0.reuse, 0xf2, !P0 ;  /* 0x000000f20000780c */ /* 0x040fe40004781670 */
[C---:B------:R-:W-:Y:S01]  /*8420*/  ISETP.LT.OR P0, PT, R0.reuse, 0xfa, !P0 ;  /* 0x000000fa0000780c */ /* 0x040fe20004701670 */
[----:B------:R1:W-:Y:S01]  /*8430*/  @!P3 STG.E.U8 desc[UR36][R4.64+0xf0], R11 ;  /* 0x0000f00b0400b986 */ /* 0x0003e2000c101124 */
[----:B------:R-:W-:Y:S01]  /*8440*/  ISETP.LT.OR P3, PT, R0, 0xf9, !P1 ;  /* 0x000000f90000780c */ /* 0x000fe20004f61670 */
[----:B0-----:R-:W-:Y:S01]  /*8450*/  @!P2 IMAD R3, R146, R153, RZ ;  /* 0x000000999203a224 */ /* 0x001fe200078e02ff */
[----:B------:R-:W-:-:S04]  /*8460*/  ISETP.LT.OR P1, PT, R0, 0xfa, !P1 ;  /* 0x000000fa0000780c */ /* 0x000fc80004f21670 */
[----:B------:R0:W-:Y:S03]  /*8470*/  @!P2 STG.E.U8 desc[UR36][R6.64+0xf0], R3 ;  /* 0x0000f0030600a986 */ /* 0x0001e6000c101124 */
[-C--:B------:R-:W-:Y:S02]  /*8480*/  @!P4 IMAD R147, R147, R153.reuse, RZ ;  /* 0x000000999393c224 */ /* 0x080fe400078e02ff */
[-C--:B-1----:R-:W-:Y:S02]  /*8490*/  @!P5 IMAD R11, R150, R153.reuse, RZ ;  /* 0x00000099960bd224 */ /* 0x082fe400078e02ff */
[-C--:B------:R-:W-:Y:S01]  /*84a0*/  @!P3 IMAD R9, R148, R153.reuse, RZ ;  /* 0x000000999409b224 */ /* 0x080fe200078e02ff */
[----:B------:R0:W-:Y:S01]  /*84b0*/  @!P4 STG.E.U8 desc[UR36][R6.64+0xf1], R147 ;  /* 0x0000f1930600c986 */ /* 0x0001e2000c101124 */
[-C--:B------:R-:W-:Y:S02]  /*84c0*/  @!P1 IMAD R149, R149, R153.reuse, RZ ;  /* 0x0000009995959224 */ /* 0x080fe400078e02ff */
[----:B------:R-:W-:Y:S01]  /*84d0*/  @!P0 IMAD R151, R151, R153, RZ ;  /* 0x0000009997978224 */ /* 0x000fe200078e02ff */
[----:B------:R0:W-:Y:S04]  /*84e0*/  @!P3 STG.E.U8 desc[UR36][R4.64+0xf8], R9 ;  /* 0x0000f8090400b986 */ /* 0x0001e8000c101124 */
[----:B------:R0:W-:Y:S04]  /*84f0*/  @!P1 STG.E.U8 desc[UR36][R4.64+0xf9], R149 ;  /* 0x0000f99504009986 */ /* 0x0001e8000c101124 */
[----:B------:R0:W-:Y:S04]  /*8500*/  @!P5 STG.E.U8 desc[UR36][R6.64+0xf8], R11 ;  /* 0x0000f80b0600d986 */ /* 0x0001e8000c101124 */
[----:B------:R0:W-:Y:S02]  /*8510*/  @!P0 STG.E.U8 desc[UR36][R6.64+0xf9], R151 ;  /* 0x0000f99706008986 */ /* 0x0001e4000c101124 */
.L_x_295:
[----:B------:R-:W-:Y:S05]  /*8520*/  BSYNC B0 ;  /* 0x0000000000007941 */ /* 0x000fea0003800000 */
.L_x_37:
[----:B0-----:R-:W2:Y:S01]  /*8530*/  LDL.64 R2, [R1] ;  /* 0x0000000001027983 */ /* 0x001ea20000100a00 */
[----:B------:R-:W-:Y:S01]  /*8540*/  ULDC.64 UR4, c[0x0][0x650] ;  /* 0x0001940000047ab9 */ /* 0x000fe20000000a00 */
[----:B------:R0:W-:Y:S01]  /*8550*/  SYNCS.ARRIVE.TRANS64.A1T0 RZ, [R162+UR45], RZ ;  /* 0x000000ffa2ff79a7 */ /* 0x0001e2000810002d */
[----:B------:R-:W-:Y:S01]  /*8560*/  PRMT R0, RZ, 0x7610, R0 ;  /* 0x00007610ff007816 */ /* 0x000fe20000000000 */
[----:B------:R-:W-:Y:S02]  /*8570*/  IMAD.MOV.U32 R19, RZ, RZ, -0x1 ;  /* 0xffffffffff137424 */ /* 0x000fe400078e00ff */
[----:B------:R-:W-:Y:S01]  /*8580*/  IMAD.MOV.U32 R22, RZ, RZ, -0x1 ;  /* 0xffffffffff167424 */ /* 0x000fe200078e00ff */
[----:B--2---:R-:W-:-:S04]  /*8590*/  LEA R18, P0, R2, R18, 0x1 ;  /* 0x0000001202127211 */ /* 0x004fc800078008ff */
[----:B------:R-:W-:Y:S01]  /*85a0*/  LEA.HI.X R17, R2, R17, R23, 0x1, P0 ;  /* 0x0000001102117211 */ /* 0x000fe200000f0c17 */
[----:B------:R-:W-:Y:S01]  /*85b0*/  IMAD.MOV.U32 R2, RZ, RZ, -0x1 ;  /* 0xffffffffff027424 */ /* 0x000fe200078e00ff */
[----:B------:R-:W-:-:S04]  /*85c0*/  ISETP.GE.U32.AND P0, PT, R18, UR4, PT ;  /* 0x0000000412007c0c */ /* 0x000fc8000bf06070 */
[----:B------:R-:W-:-:S13]  /*85d0*/  ISETP.GE.U32.AND.EX P0, PT, R17, UR5, PT, P0 ;  /* 0x0000000511007c0c */ /* 0x000fda000bf06100 */
[----:B0-----:R-:W-:Y:S05]  /*85e0*/  @P0 BRA `(.L_x_296) ;  /* 0x0000000400700947 */ /* 0x001fea0003800000 */
[----:B------:R-:W0:Y:S01]  /*85f0*/  S2R R10, SR_CTAID.X ;  /* 0x00000000000a7919 */ /* 0x000e220000002500 */
[----:B------:R-:W2:Y:S01]  /*8600*/  LDC.64 R8, c[0x0][0x628] ;  /* 0x00018a00ff087b82 */ /* 0x000ea20000000a00 */
[----:B------:R-:W-:Y:S01]  /*8610*/  ULDC UR4, c[0x0][0x150] ;  /* 0x0000540000047ab9 */ /* 0x000fe20000000800 */
[----:B---3--:R-:W-:Y:S01]  /*8620*/  IMAD.MOV.U32 R6, RZ, RZ, R18 ;  /* 0x000000ffff067224 */ /* 0x008fe200078e0012 */
[----:B------:R-:W3:Y:S01]  /*8630*/  S2R R20, SR_CTAID.Y ;  /* 0x0000000000147919 */ /* 0x000ee20000002600 */
[----:B------:R-:W-:-:S04]  /*8640*/  IMAD.MOV.U32 R7, RZ, RZ, R17 ;  /* 0x000000ffff077224 */ /* 0x000fc800078e0011 */
[----:B------:R-:W1:Y:S08]  /*8650*/  LDC R15, c[0x0][0x144] ;  /* 0x00005100ff0f7b82 */ /* 0x000e700000000800 */
[----:B------:R-:W1:Y:S08]  /*8660*/  LDC R0, c[0x0][0x630] ;  /* 0x00018c00ff007b82 */ /* 0x000e700000000800 */
[----:B------:R-:W1:Y:S01]  /*8670*/  LDC.64 R12, c[0x0][0x620] ;  /* 0x00018800ff0c7b82 */ /* 0x000e620000000a00 */
[----:B--2---:R-:W-:-:S04]  /*8680*/  ISETP.NE.U32.AND P0, PT, R8, RZ, PT ;  /* 0x000000ff0800720c */ /* 0x004fc80003f05070 */
[----:B------:R-:W-:Y:S02]  /*8690*/  ISETP.NE.AND.EX P0, PT, R9, RZ, PT, P0 ;  /* 0x000000ff0900720c */ /* 0x000fe40003f05300 */
[----:B0-----:R-:W-:-:S05]  /*86a0*/  I2FP.F32.U32 R2, R10 ;  /* 0x0000000a00027245 */ /* 0x001fca0000201000 */
[----:B------:R-:W-:-:S04]  /*86b0*/  FMUL R2, R2, UR4 ;  /* 0x0000000402027c20 */ /* 0x000fc80008400000 */
[----:B------:R0:W2:Y:S02]  /*86c0*/  F2I.U32.TRUNC.NTZ R14, R2 ;  /* 0x00000002000e7305 */ /* 0x0000a4000020f000 */
[----:B---3--:R-:W-:Y:S05]  /*86d0*/  @!P0 BRA `(.L_x_297) ;  /* 0x0000000000288947 */ /* 0x008fea0003800000 */
[----:B------:R-:W3:Y:S02]  /*86e0*/  LDC R3, c[0x0][0x634] ;  /* 0x00018d00ff037b82 */ /* 0x000ee40000000800 */
[----:B---3--:R-:W-:-:S05]  /*86f0*/  IADD3 R7, P0, R18, R3, RZ ;  /* 0x0000000312077210 */ /* 0x008fca0007f1e0ff */
[----:B-1----:R-:W-:-:S04]  /*8700*/  IMAD.X R11, RZ, RZ, R17, P0 ;  /* 0x000000ffff0b7224 */ /* 0x002fc800000e0611 */
[----:B0-----:R-:W-:-:S04]  /*8710*/  IMAD.WIDE.U32 R2, R11, R8, RZ ;  /* 0x000000080b027225 */ /* 0x001fc800078e00ff */
[----:B----4-:R-:W-:-:S04]  /*8720*/  IMAD.WIDE.U32 R4, P0, R7, R9, R2 ;  /* 0x0000000907047225 */ /* 0x010fc80007800002 */
[----:B------:R-:W-:-:S04]  /*8730*/  IMAD.WIDE.U32 R2, R7, R8, RZ ;  /* 0x0000000807027225 */ /* 0x000fc800078e00ff */
[----:B------:R-:W-:Y:S01]  /*8740*/  IMAD.X R7, RZ, RZ, RZ, P0 ;  /* 0x000000ffff077224 */ /* 0x000fe200000e06ff */
[----:B------:R-:W-:Y:S01]  /*8750*/  IADD3 RZ, P0, R3, R4, RZ ;  /* 0x0000000403ff7210 */ /* 0x000fe20007f1e0ff */
[----:B------:R-:W-:-:S04]  /*8760*/  IMAD.MOV.U32 R6, RZ, RZ, R5 ;  /* 0x000000ffff067224 */ /* 0x000fc800078e0005 */
[----:B------:R-:W-:-:S08]  /*8770*/  IMAD.WIDE.U32.X R6, R11, R9, R6, P0 ;  /* 0x000000090b067225 */ /* 0x000fd000000e0406 */
.L_x_297:
[----:B------:R-:W3:Y:S01]  /*8780*/  LDC.64 R26, c[0x0][0x640] ;  /* 0x00019000ff1a7b82 */ /* 0x000ee20000000a00 */
[-C--:B-1----:R-:W-:Y:S01]  /*8790*/  SHF.R.U64 R11, R6, R0.reuse, R7 ;  /* 0x00000000060b7219 */ /* 0x082fe20000001207 */
[----:B------:R-:W-:Y:S01]  /*87a0*/  IMAD.MOV.U32 R19, RZ, RZ, R17 ;  /* 0x000000ffff137224 */ /* 0x000fe200078e0011 */
[----:B------:R-:W-:Y:S01]  /*87b0*/  SHF.R.U32.HI R0, RZ, R0, R7 ;  /* 0x00000000ff007219 */ /* 0x000fe20000011607 */
[----:B--2---:R-:W-:Y:S01]  /*87c0*/  IMAD.MOV R14, RZ, RZ, -R14 ;  /* 0x000000ffff0e7224 */ /* 0x004fe200078e0a0e */
[----:B----4-:R-:W-:Y:S01]  /*87d0*/  IADD3 R5, P0, RZ, -R11, RZ ;  /* 0x8000000bff057210 */ /* 0x010fe20007f1e0ff */
[----:B------:R-:W-:Y:S01]  /*87e0*/  ULDC UR4, c[0x0][0x154] ;  /* 0x0000550000047ab9 */ /* 0x000fe20000000800 */
[----:B------:R-:W-:Y:S01]  /*87f0*/  IMAD.MOV.U32 R7, RZ, RZ, 0x1 ;  /* 0x00000001ff077424 */ /* 0x000fe200078e00ff */
[----:B------:R-:W1:Y:S01]  /*8800*/  LDC R4, c[0x0][0x618] ;  /* 0x00018600ff047b82 */ /* 0x000e620000000800 */
[----:B------:R-:W-:Y:S02]  /*8810*/  IMAD R22, R15, R14, R10 ;  /* 0x0000000e0f167224 */ /* 0x000fe400078e020a */
[----:B------:R-:W-:-:S04]  /*8820*/  IMAD.X R3, RZ, RZ, ~R0, P0 ;  /* 0x000000ffff037224 */ /* 0x000fc800000e0e00 */
[-C--:B------:R-:W-:Y:S01]  /*8830*/  IMAD R0, R3, R12.reuse, RZ ;  /* 0x0000000c03007224 */ /* 0x080fe200078e02ff */
[----:B------:R-:W2:Y:S01]  /*8840*/  LDC R6, c[0x0][0x608] ;  /* 0x00018200ff067b82 */ /* 0x000ea20000000800 */
[----:B0-----:R-:W-:-:S04]  /*8850*/  IMAD.WIDE.U32 R2, R5, R12, R18 ;  /* 0x0000000c05027225 */ /* 0x001fc800078e0012 */
[----:B------:R-:W-:Y:S01]  /*8860*/  IMAD R5, R5, R13, R0 ;  /* 0x0000000d05057224 */ /* 0x000fe200078e0200 */
[----:B------:R-:W-:Y:S02]  /*8870*/  I2FP.F32.U32 R0, R20 ;  /* 0x0000001400007245 */ /* 0x000fe40000201000 */
[----:B------:R-:W0:Y:S01]  /*8880*/  LDC R24, c[0x0][0x658] ;  /* 0x00019600ff187b82 */ /* 0x000e220000000800 */
[----:B------:R-:W-:Y:S01]  /*8890*/  IMAD.IADD R3, R3, 0x1, R5 ;  /* 0x0000000103037824 */ /* 0x000fe200078e0205 */
[----:B---3--:R-:W-:Y:S01]  /*88a0*/  ISETP.NE.U32.AND P0, PT, R26, RZ, PT ;  /* 0x000000ff1a00720c */ /* 0x008fe20003f05070 */
[----:B------:R-:W-:Y:S01]  /*88b0*/  FMUL R0, R0, UR4 ;  /* 0x0000000400007c20 */ /* 0x000fe20008400000 */
[----:B------:R-:W-:Y:S02]  /*88c0*/  IMAD.MOV.U32 R5, RZ, RZ, -0x1 ;  /* 0xffffffffff057424 */ /* 0x000fe400078e00ff */
[----:B------:R-:W-:Y:S01]  /*88d0*/  ISETP.NE.AND.EX P0, PT, R27, RZ, PT, P0 ;  /* 0x000000ff1b00720c */ /* 0x000fe20003f05300 */
[----:B------:R3:W4:Y:S01]  /*88e0*/  F2I.U32.TRUNC.NTZ R12, R0 ;  /* 0x00000000000c7305 */ /* 0x000722000020f000 */
[----:B------:R-:W3:Y:S01]  /*88f0*/  LDC R15, c[0x0][0x148] ;  /* 0x00005200ff0f7b82 */ /* 0x000ee20000000800 */
[----:B-1----:R-:W-:-:S02]  /*8900*/  SHF.R.U64 R10, R2, R4, R3 ;  /* 0x00000004020a7219 */ /* 0x002fc40000001203 */
[----:B------:R-:W-:-:S05]  /*8910*/  SHF.R.U32.HI R3, RZ, R4, R3 ;  /* 0x00000004ff037219 */ /* 0x000fca0000011603 */
[----:B------:R-:W1:Y:S01]  /*8920*/  LDC R14, c[0x0][0x600] ;  /* 0x00018000ff0e7b82 */ /* 0x000e620000000800 */
[-CC-:B--2---:R-:W-:Y:S02]  /*8930*/  SHF.R.U64 R8, R10, R6.reuse, R3.reuse ;  /* 0x000000060a087219 */ /* 0x184fe40000001203 */
[----:B------:R-:W-:-:S05]  /*8940*/  SHF.R.U32.HI R3, RZ, R6, R3 ;  /* 0x00000006ff037219 */ /* 0x000fca0000011603 */
[----:B------:R-:W2:Y:S01]  /*8950*/  LDC R21, c[0x0][0x648] ;  /* 0x00019200ff157b82 */ /* 0x000ea20000000800 */
[-CC-:B0-----:R-:W-:Y:S02]  /*8960*/  SHF.R.U64 R13, R8, R24.reuse, R3.reuse ;  /* 0x00000018080d7219 */ /* 0x181fe40000001203 */
[-C--:B------:R-:W-:Y:S02]  /*8970*/  SHF.L.U32 R5, R5, R24.reuse, RZ ;  /* 0x0000001805057219 */ /* 0x080fe400000006ff */
[-C--:B------:R-:W-:Y:S01]  /*8980*/  SHF.R.U32.HI R3, RZ, R24.reuse, R3 ;  /* 0x00000018ff037219 */ /* 0x080fe20000011603 */
[----:B------:R-:W-:Y:S01]  /*8990*/  IMAD.MOV.U32 R2, RZ, RZ, R13 ;  /* 0x000000ffff027224 */ /* 0x000fe200078e000d */
[----:B------:R-:W-:Y:S01]  /*89a0*/  SHF.L.U32 R24, R7, R24, RZ ;  /* 0x0000001807187219 */ /* 0x000fe200000006ff */
[----:B------:R-:W0:Y:S01]  /*89b0*/  LDC R25, c[0x0][0x638] ;  /* 0x00018e00ff197b82 */ /* 0x000e220000000800 */
[----:B------:R-:W-:-:S07]  /*89c0*/  LOP3.LUT R19, RZ, R5, RZ, 0x33, !PT ;  /* 0x00000005ff137212 */ /* 0x000fce00078e33ff */
[----:B------:R-:W0:Y:S01]  /*89d0*/  LDC R28, c[0x0][0x610] ;  /* 0x00018400ff1c7b82 */ /* 0x000e220000000800 */
[----:B----4-:R-:W-:Y:S05]  /*89e0*/  @!P0 BRA `(.L_x_298) ;  /* 0x0000000000288947 */ /* 0x010fea0003800000 */
[----:B---3--:R-:W3:Y:S02]  /*89f0*/  LDC R0, c[0x0][0x64c] ;  /* 0x00019300ff007b82 */ /* 0x008ee40000000800 */
[----:B---3--:R-:W-:-:S05]  /*8a00*/  IADD3 R7, P0, R13, R0, RZ ;  /* 0x000000000d077210 */ /* 0x008fca0007f1e0ff */
        /* <DEDUP_REMOVED lines=8> */
.L_x_298:
[----:B------:R-:W4:Y:S01]  /*8a90*/  LDC R4, c[0x0][0x65c] ;  /* 0x00019700ff047b82 */ /* 0x000f220000000800 */
[----:B--23--:R-:W-:Y:S01]  /*8aa0*/  SHF.R.U64 R0, R2, R21, R3 ;  /* 0x0000001502007219 */ /* 0x00cfe20000001203 */
[----:B-1----:R-:W-:Y:S01]  /*8ab0*/  VIADD R3, R14, 0xffffffff ;  /* 0xffffffff0e037836 */ /* 0x002fe20000000000 */
[----:B------:R-:W-:Y:S01]  /*8ac0*/  LOP3.LUT R19, R8, R19, RZ, 0xc0, !PT ;  /* 0x0000001308137212 */ /* 0x000fe200078ec0ff */
[----:B------:R-:W-:Y:S02]  /*8ad0*/  IMAD.MOV R12, RZ, RZ, -R12 ;  /* 0x000000ffff0c7224 */ /* 0x000fe400078e0a0c */
[----:B------:R-:W-:Y:S01]  /*8ae0*/  IMAD.MOV R2, RZ, RZ, -R0 ;  /* 0x000000ffff027224 */ /* 0x000fe200078e0a00 */
[----:B------:R-:W-:Y:S01]  /*8af0*/  LOP3.LUT R3, R10, R3, RZ, 0xc0, !PT ;  /* 0x000000030a037212 */ /* 0x000fe200078ec0ff */
[----:B------:R-:W-:Y:S02]  /*8b00*/  IMAD R19, R24, R0, R19 ;  /* 0x0000000018137224 */ /* 0x000fe400078e0213 */
[----:B0-----:R-:W-:-:S04]  /*8b10*/  IMAD R0, R2, R25, R13 ;  /* 0x0000001902007224 */ /* 0x001fc800078e020d */
[----:B------:R-:W-:Y:S01]  /*8b20*/  IMAD R2, R0, R14, R3 ;  /* 0x0000000e00027224 */ /* 0x000fe200078e0203 */
[----:B----4-:R-:W-:Y:S01]  /*8b30*/  ISETP.NE.AND P0, PT, R4, 0x1, PT ;  /* 0x000000010400780c */ /* 0x010fe20003f05270 */
[----:B------:R-:W-:-:S05]  /*8b40*/  IMAD.MOV.U32 R4, RZ, RZ, 0x1 ;  /* 0x00000001ff047424 */ /* 0x000fca00078e00ff */
[----:B------:R-:W-:-:S07]  /*8b50*/  PRMT R0, R4, 0x7610, R0 ;  /* 0x0000761004007816 */ /* 0x000fce0000000000 */
[----:B------:R-:W-:-:S04]  /*8b60*/  @P0 IMAD R22, R15, R12, R20 ;  /* 0x0000000c0f160224 */ /* 0x000fc800078e0214 */
[----:B------:R-:W-:-:S05]  /*8b70*/  IMAD R19, R19, R28, R22 ;  /* 0x0000001c13137224 */ /* 0x000fca00078e0216 */
[----:B------:R-:W-:Y:S02]  /*8b80*/  SEL R22, R2, R19, !P0 ;  /* 0x0000001302167207 */ /* 0x000fe40004000000 */
[----:B------:R-:W-:Y:S01]  /*8b90*/  SEL R19, R19, R2, !P0 ;  /* 0x0000000213137207 */ /* 0x000fe20004000000 */
[----:B------:R-:W-:-:S07]  /*8ba0*/  IMAD.MOV.U32 R2, RZ, RZ, R11 ;  /* 0x000000ffff027224 */ /* 0x000fce00078e000b */
.L_x_296:
[----:B------:R-:W-:Y:S02]  /*8bb0*/  LOP3.LUT P0, RZ, R0, 0xff, RZ, 0xc0, !PT ;  /* 0x000000ff00ff7812 */ /* 0x000fe4000780c0ff */
[----:B------:R-:W-:-:S11]  /*8bc0*/  LOP3.LUT R165, R165, 0x1, RZ, 0x3c, !PT ;  /* 0x00000001a5a57812 */ /* 0x000fd600078e3cff */
[----:B------:R-:W-:Y:S05]  /*8bd0*/  @P0 BRA `(.L_x_299) ;  /* 0xffffff8c00440947 */ /* 0x000fea000383ffff */
[----:B------:R-:W-:Y:S05]  /*8be0*/  EXIT ;  /* 0x000000000000794d */ /* 0x000fea0003800000 */
.L_x_18:
[----:B------:R-:W-:-:S08]  /*8bf0*/  ISETP.NE.AND P0, PT, R5, RZ, PT ;  /* 0x000000ff0500720c */ /* 0x000fd00003f05270 */
[----:B0-----:R-:W0:-:S00]  /*8c00*/  USETMAXREG.DEALLOC.CTAPOOL 0x28 ;  /* 0x00000028000079c8 */ /* 0x001e0000080e0500 */
[----:B------:R-:W-:Y:S05]  /*8c10*/  @P0 EXIT ;  /* 0x000000000000094d */ /* 0x000fea0003800000 */
[----:B0-----:R-:W-:Y:S01]  /*8c20*/  LOP3.LUT P0, RZ, R8, 0xff, RZ, 0xc0, !PT ;  /* 0x000000ff08ff7812 */ /* 0x001fe2000780c0ff */
[----:B------:R-:W-:Y:S02]  /*8c30*/  IMAD.MOV.U32 R0, RZ, RZ, 0x1 ;  /* 0x00000001ff007424 */ /* 0x000fe400078e00ff */
[----:B------:R-:W-:-:S10]  /*8c40*/  IMAD.MOV.U32 R8, RZ, RZ, RZ ;  /* 0x000000ffff087224 */ /* 0x000fd400078e00ff */
[----:B------:R-:W-:Y:S05]  /*8c50*/  @!P0 BRA `(.L_x_300) ;  /* 0x0000000c00408947 */ /* 0x000fea0003800000 */
[----:B------:R-:W0:Y:S01]  /*8c60*/  S2R R10, SR_CgaCtaId ;  /* 0x00000000000a7919 */ /* 0x000e220000008800 */
[----:B------:R-:W-:Y:S01]  /*8c70*/  LOP3.LUT P0, RZ, R4, 0x1f, RZ, 0xc0, !PT ;  /* 0x0000001f04ff7812 */ /* 0x000fe2000780c0ff */
[----:B------:R-:W-:Y:S01]  /*8c80*/  ULDC UR5, c[0x0][0x658] ;  /* 0x0001960000057ab9 */ /* 0x000fe20000000800 */
[C---:B------:R-:W-:Y:S01]  /*8c90*/  ISETP.NE.AND P2, PT, R3.reuse, RZ, PT ;  /* 0x000000ff0300720c */ /* 0x040fe20003f45270 */
[----:B------:R-:W-:Y:S01]  /*8ca0*/  UMOV UR6, 0xffffffff ;  /* 0xffffffff00067882 */ /* 0x000fe20000000000 */
[----:B------:R-:W-:Y:S01]  /*8cb0*/  ISETP.NE.OR P0, PT, R3, RZ, !P0 ;  /* 0x000000ff0300720c */ /* 0x000fe20004705670 */
[----:B------:R-:W-:Y:S01]  /*8cc0*/  BSSY B0, `(.L_x_300) ;  /* 0x00000c9000007945 */ /* 0x000fe20003800000 */
[----:B------:R-:W-:Y:S01]  /*8cd0*/  USHF.L.U32 UR6, UR6, UR5, URZ ;  /* 0x0000000506067299 */ /* 0x000fe2000800063f */
[----:B------:R-:W-:Y:S01]  /*8ce0*/  IMAD.MOV.U32 R9, RZ, RZ, 0x1 ;  /* 0x00000001ff097424 */ /* 0x000fe200078e00ff */
[----:B------:R-:W-:Y:S01]  /*8cf0*/  LOP3.LUT R6, R16, 0x2, RZ, 0xfc, !PT ;  /* 0x0000000210067812 */ /* 0x000fe200078efcff */
[----:B------:R-:W-:Y:S01]  /*8d00*/  IMAD.MOV.U32 R0, RZ, RZ, 0x1 ;  /* 0x00000001ff007424 */ /* 0x000fe200078e00ff */
[----:B------:R-:W-:Y:S01]  /*8d10*/  ULDC UR4, c[0x0][0x600] ;  /* 0x0001800000047ab9 */ /* 0x000fe20000000800 */
[----:B------:R-:W-:Y:S01]  /*8d20*/  IMAD.MOV.U32 R8, RZ, RZ, RZ ;  /* 0x000000ffff087224 */ /* 0x000fe200078e00ff */
[----:B------:R-:W-:Y:S01]  /*8d30*/  UMOV UR7, 0x1 ;  /* 0x0000000100077882 */ /* 0x000fe20000000000 */
[----:B------:R-:W-:-:S02]  /*8d40*/  UIADD3 UR19, UR40, 0x1, URZ ;  /* 0x0000000128137890 */ /* 0x000fc4000fffe03f */
[----:B------:R-:W-:Y:S02]  /*8d50*/  UIADD3 UR15, UR4, -0x1, URZ ;  /* 0xffffffff040f7890 */ /* 0x000fe4000fffe03f */
[----:B------:R-:W-:Y:S02]  /*8d60*/  USHF.L.U32 UR17, UR7, UR5, URZ ;  /* 0x0000000507117299 */ /* 0x000fe4000800063f */
[----:B------:R-:W-:Y:S01]  /*8d70*/  ULOP3.LUT UR16, URZ, UR6, URZ, 0x33, !UPT ;  /* 0x000000063f107292 */ /* 0x000fe2000f8e333f */
[----:B------:R-:W-:Y:S01]  /*8d80*/  ULDC.64 UR20, c[0x0][0x198] ;  /* 0x0000660000147ab9 */ /* 0x000fe20000000a00 */
[C---:B0-----:R-:W-:Y:S02]  /*8d90*/  IMAD.SHL.U32 R3, R10.reuse, 0x1000, RZ ;  /* 0x000010000a037824 */ /* 0x041fe400078e00ff */
[----:B------:R-:W-:-:S03]  /*8da0*/  IMAD.SHL.U32 R10, R10, 0x80, RZ ;  /* 0x000000800a0a7824 */ /* 0x000fc600078e00ff */
[----:B------:R-:W-:Y:S02]  /*8db0*/  LOP3.LUT R3, R3, 0x1000, RZ, 0xc0, !PT ;  /* 0x0000100003037812 */ /* 0x000fe400078ec0ff */
[----:B------:R-:W-:-:S03]  /*8dc0*/  LOP3.LUT R10, R10, 0x80, RZ, 0xc0, !PT ;  /* 0x000000800a0a7812 */ /* 0x000fc600078ec0ff */
[----:B------:R-:W-:-:S07]  /*8dd0*/  VIADD R7, R3, 0xb280 ;  /* 0x0000b28003077836 */ /* 0x000fce0000000000 */
.L_x_312:
[----:B------:R-:W-:-:S03]  /*8de0*/  UMOV UR4, 0xffffffff ;  /* 0xffffffff00047882 */ /* 0x000fc60000000000 */
[----:B------:R-:W-:Y:S05]  /*8df0*/  BRA.DIV UR4, `(.L_x_301) ;  /* 0x0000001a04747947 */ /* 0x000fea000b800000 */
[----:B------:R-:W-:-:S13]  /*8e00*/  ELECT P6, URZ, PT ;  /* 0x00000000003f782f */ /* 0x000fda00038c0000 */
.L_x_343:
[----:B------:R-:W0:Y:S01]  /*8e10*/  LDC R3, c[0x0][0x28c] ;  /* 0x0000a300ff037b82 */ /* 0x000e220000000800 */
[----:B------:R-:W-:Y:S01]  /*8e20*/  BSSY B1, `(.L_x_302) ;  /* 0x0000039000017945 */ /* 0x000fe20003800000 */
[----:B0-----:R-:W-:-:S13]  /*8e30*/  ISETP.LT.OR P6, PT, R3, 0x1, !P6 ;  /* 0x000000010300780c */ /* 0x001fda00077c1670 */
[----:B------:R-:W-:Y:S05]  /*8e40*/  @P6 BRA `(.L_x_303) ;  /* 0x0000000000d86947 */ /* 0x000fea0003800000 */
[----:B------:R-:W-:Y:S02]  /*8e50*/  IMAD R22, R22, 0x100, R10 ;  /* 0x0000010016167824 */ /* 0x000fe400078e020a */
[----:B------:R-:W-:Y:S02]  /*8e60*/  IMAD.SHL.U32 R19, R19, 0x40, RZ ;  /* 0x0000004013137824 */ /* 0x000fe400078e00ff */
[----:B------:R-:W-:Y:S02]  /*8e70*/  IMAD.MOV.U32 R14, RZ, RZ, RZ ;  /* 0x000000ffff0e7224 */ /* 0x000fe400078e00ff */
[----:B------:R-:W-:Y:S02]  /*8e80*/  IMAD.U32 R15, RZ, RZ, UR19 ;  /* 0x00000013ff0f7e24 */ /* 0x000fe4000f8e00ff */
[----:B------:R-:W-:Y:S02]  /*8e90*/  IMAD.MOV.U32 R3, RZ, RZ, R0 ;  /* 0x000000ffff037224 */ /* 0x000fe400078e0000 */
[----:B------:R-:W-:-:S07]  /*8ea0*/  IMAD.MOV.U32 R4, RZ, RZ, R8 ;  /* 0x000000ffff047224 */ /* 0x000fce00078e0008 */
.L_x_307:
[----:B------:R-:W0:Y:S01]  /*8eb0*/  S2R R12, SR_CgaCtaId ;  /* 0x00000000000c7919 */ /* 0x000e220000008800 */
[----:B------:R-:W-:Y:S01]  /*8ec0*/  MOV R5, 0x400 ;  /* 0x0000040000057802 */ /* 0x000fe20000000f00 */
[----:B------:R-:W1:Y:S03]  /*8ed0*/  @!P2 LDC R11, c[0x0][0x500] ;  /* 0x00014000ff0bab82 */ /* 0x000e660000000800 */
[----:B0-----:R-:W-:Y:S02]  /*8ee0*/  LEA R13, R12, R5, 0x18 ;  /* 0x000000050c0d7211 */ /* 0x001fe400078ec0ff */
[----:B------:R-:W-:-:S03]  /*8ef0*/  SHF.L.U32 R5, R3, 0x1f, RZ ;  /* 0x0000001f03057819 */ /* 0x000fc600000006ff */
[----:B------:R-:W-:-:S04]  /*8f00*/  IMAD R12, R4, 0x8, R13 ;  /* 0x00000008040c7824 */ /* 0x000fc800078e020d */
[----:B------:R-:W0:Y:S02]  /*8f10*/  SYNCS.PHASECHK.TRANS64.TRYWAIT P1, [R12+URZ+0xb0], R5 ;  /* 0x0000b0050c0075a7 */ /* 0x000e24000802017f */
[----:B01----:R-:W-:Y:S05]  /*8f20*/  @!P1 BRA `(.L_x_304) ;  /* 0x0000001800489947 */ /* 0x003fea0003800000 */
.L_x_344:
[----:B0-----:R-:W-:Y:S01]  /*8f30*/  PRMT R5, R6, 0x9910, RZ ;  /* 0x0000991006057816 */ /* 0x001fe200000000ff */
[----:B------:R0:W-:Y:S03]  /*8f40*/  @!P2 SYNCS.ARRIVE.TRANS64 RZ, [R12+URZ], R11 ;  /* 0x0000000b0cffa9a7 */ /* 0x0001e6000800003f */
[----:B------:R-:W-:-:S13]  /*8f50*/  ISETP.NE.AND P1, PT, R5, 0x2, PT ;  /* 0x000000020500780c */ /* 0x000fda0003f25270 */
[----:B0-----:R-:W-:Y:S05]  /*8f60*/  @P1 BRA `(.L_x_305) ;  /* 0x0000000000041947 */ /* 0x001fea0003800000 */
[----:B------:R-:W-:Y:S01]  /*8f70*/  BPT.TRAP 0x1 ;  /* 0x000000040000795c */ /* 0x000fe20000300000 */
.L_x_305:
[----:B------:R-:W-:Y:S05]  /*8f80*/  @P0 BRA `(.L_x_306) ;  /* 0x0000000000040947 */ /* 0x000fea0003800000 */
[----:B------:R-:W-:Y:S01]  /*8f90*/  BPT.TRAP 0x1 ;  /* 0x000000040000795c */ /* 0x000fe20000300000 */
.L_x_306:
[----:B------:R-:W-:Y:S01]  /*8fa0*/  R2UR UR13, R13 ;  /* 0x000000000d0d72ca */ /* 0x000fe200000e0000 */
[----:B------:R-:W-:Y:S01]  /*8fb0*/  IMAD R13, R4, 0x800, R13 ;  /* 0x00000800040d7824 */ /* 0x000fe200078e020d */
[----:B------:R-:W-:Y:S01]  /*8fc0*/  R2UR UR9, R12 ;  /* 0x000000000c0972ca */ /* 0x000fe200000e0000 */
[C---:B------:R-:W-:Y:S01]  /*8fd0*/  IMAD R5, R4.reuse, 0x2000, R7 ;  /* 0x0000200004057824 */ /* 0x040fe200078e0207 */
[----:B------:R-:W-:Y:S01]  /*8fe0*/  UIADD3 UR4, UP0, UR20, 0xf0, URZ ;  /* 0x000000f014047890 */ /* 0x000fe2000ff1e03f */
[----:B------:R-:W-:Y:S01]  /*8ff0*/  VIADD R15, R15, 0xffffffff ;  /* 0xffffffff0f0f7836 */ /* 0x000fe20000000000 */
[----:B------:R-:W-:Y:S01]  /*9000*/  R2UR UR5, R13 ;  /* 0x000000000d0572ca */ /* 0x000fe200000e0000 */
[----:B------:R-:W-:Y:S01]  /*9010*/  UIADD3 UR22, UP1, UR20, 0x1f0, URZ ;  /* 0x000001f014167890 */ /* 0x000fe2000ff3e03f */
[----:B------:R-:W-:Y:S01]  /*9020*/  R2UR UR8, R5 ;  /* 0x00000000050872ca */ /* 0x000fe200000e0000 */
[----:B------:R-:W-:Y:S01]  /*9030*/  VIADD R4, R4, 0x1 ;  /* 0x0000000104047836 */ /* 0x000fe20000000000 */
[----:B------:R-:W-:Y:S01]  /*9040*/  R2UR UR11, R19 ;  /* 0x00000000130b72ca */ /* 0x000fe200000e0000 */
[----:B------:R-:W-:Y:S01]  /*9050*/  UIADD3.X UR23, URZ, UR21, URZ, UP1, !UPT ;  /* 0x000000153f177290 */ /* 0x000fe20008ffe43f */
[----:B------:R-:W-:Y:S01]  /*9060*/  R2UR UR10, R14 ;  /* 0x000000000e0a72ca */ /* 0x000fe200000e0000 */
[----:B------:R-:W-:Y:S01]  /*9070*/  UMOV UR6, 0x0 ;  /* 0x0000000000067882 */ /* 0x000fe20000000000 */
[----:B------:R-:W-:Y:S01]  /*9080*/  R2UR UR12, R2 ;  /* 0x00000000020c72ca */ /* 0x000fe200000e0000 */
[----:B------:R-:W-:Y:S01]  /*9090*/  UMOV UR7, 0x10000000 ;  /* 0x1000000000077882 */ /* 0x000fe20000000000 */
[----:B------:R-:W-:Y:S01]  /*90a0*/  R2UR UR18, R22 ;  /* 0x00000000161272ca */ /* 0x000fe200000e0000 */
[----:B------:R-:W-:Y:S01]  /*90b0*/  UMOV UR24, 0x30000 ;  /* 0x0003000000187882 */ /* 0x000fe20000000000 */
[----:B------:R-:W-:Y:S01]  /*90c0*/  ISETP.GT.AND P3, PT, R15, 0x1, PT ;  /* 0x000000010f00780c */ /* 0x000fe20003f64270 */
[----:B------:R-:W-:Y:S01]  /*90d0*/  UIADD3 UR14, UR5, 0x280, URZ ;  /* 0x00000280050e7890 */ /* 0x000fe2000fffe03f */
[----:B------:R-:W-:Y:S01]  /*90e0*/  ISETP.NE.AND P1, PT, R4, 0x16, PT ;  /* 0x000000160400780c */ /* 0x000fe20003f25270 */
[----:B------:R-:W-:Y:S01]  /*90f0*/  UIADD3.X UR5, URZ, UR21, URZ, UP0, !UPT ;  /* 0x000000153f057290 */ /* 0x000fe200087fe43f */
[----:B------:R-:W-:Y:S01]  /*9100*/  VIADD R14, R14, 0x20 ;  /* 0x000000200e0e7836 */ /* 0x000fe20000000000 */
[----:B------:R-:W-:Y:S01]  /*9110*/  UIADD3 UR13, UR13, UR8, URZ ;  /* 0x000000080d0d7290 */ /* 0x000fe2000fffe03f */
[----:B------:R-:W-:-:S02]  /*9120*/  SEL R12, RZ, 0x1, P1 ;  /* 0x00000001ff0c7807 */ /* 0x000fc40000800000 */
[----:B------:R-:W-:Y:S01]  /*9130*/  UMOV UR8, UR14 ;  /* 0x0000000e00087c82 */ /* 0x000fe20008000000 */
[----:B------:R-:W-:Y:S02]  /*9140*/  SEL R4, R4, RZ, P1 ;  /* 0x000000ff04047207 */ /* 0x000fe40000800000 */
[----:B------:R-:W-:Y:S01]  /*9150*/  LOP3.LUT R3, R3, R12, RZ, 0x3c, !PT ;  /* 0x0000000c03037212 */ /* 0x000fe200078e3cff */
[----:B------:R0:W-:Y:S02]  /*9160*/  UTMALDG.3D [UR8], [UR4], desc[UR6] ;  /* 0x00000608040075b4 */ /* 0x0001e40008011000 */
[----:B0-----:R-:W-:Y:S01]  /*9170*/  UMOV UR11, UR18 ;  /* 0x00000012000b7c82 */ /* 0x001fe20008000000 */
[----:B------:R-:W-:Y:S02]  /*9180*/  UMOV UR8, UR13 ;  /* 0x0000000d00087c82 */ /* 0x000fe40008000000 */
[----:B------:R0:W-:Y:S02]  /*9190*/  UTMALDG.3D.MULTICAST [UR8], [UR22], UR24, desc[UR6] ;  /* 0x00000608160073b4 */ /* 0x0001e40008011818 */
[----:B0-----:R-:W-:Y:S05]  /*91a0*/  @P3 BRA `(.L_x_307) ;  /* 0xfffffffc00403947 */ /* 0x001fea000383ffff */
.L_x_303:
[----:B------:R-:W-:Y:S05]  /*91b0*/  BSYNC B1 ;  /* 0x0000000000017941 */ /* 0x000fea0003800000 */
.L_x_302:
[----:B------:R-:W2:Y:S01]  /*91c0*/  LDL.64 R12, [R1] ;  /* 0x00000000010c7983 */ /* 0x000ea20000100a00 */
[----:B------:R-:W-:Y:S01]  /*91d0*/  LOP3.LUT P4, RZ, R9, 0xff, RZ, 0xc0, !PT ;  /* 0x000000ff09ff7812 */ /* 0x000fe2000788c0ff */
[----:B------:R-:W-:Y:S01]  /*91e0*/  VIADD R8, R8, UR40 ;  /* 0x0000002808087c36 */ /* 0x000fe20008000000 */
[----:B------:R-:W-:Y:S01]  /*91f0*/  ULDC.64 UR4, c[0x0][0x650] ;  /* 0x0001940000047ab9 */ /* 0x000fe20000000a00 */
[----:B------:R-:W-:Y:S01]  /*9200*/  IMAD.U32 R5, RZ, RZ, UR40 ;  /* 0x00000028ff057e24 */ /* 0x000fe2000f8e00ff */
[----:B------:R-:W-:Y:S01]  /*9210*/  UISETP.GE.U32.AND UP0, UPT, UR40, 0x16, UPT ;  /* 0x000000162800788c */ /* 0x000fe2000bf06070 */
[----:B------:R-:W-:Y:S01]  /*9220*/  BSSY B1, `(.L_x_308) ;  /* 0x0000070000017945 */ /* 0x000fe20003800000 */
[----:B------:R-:W-:Y:S01]  /*9230*/  ISETP.GT.U32.AND P1, PT, R8, 0x15, PT ;  /* 0x000000150800780c */ /* 0x000fe20003f24070 */
[----:B------:R-:W-:Y:S01]  /*9240*/  IMAD.MOV.U32 R19, RZ, RZ, -0x1 ;  /* 0xffffffffff137424 */ /* 0x000fe200078e00ff */
[----:B------:R-:W-:Y:S01]  /*9250*/  PRMT R9, RZ, 0x7610, R9 ;  /* 0x00007610ff097816 */ /* 0x000fe20000000009 */
[----:B------:R-:W-:Y:S01]  /*9260*/  IMAD.MOV.U32 R22, RZ, RZ, -0x1 ;  /* 0xffffffffff167424 */ /* 0x000fe200078e00ff */
[----:B------:R-:W-:-:S02]  /*9270*/  ISETP.LT.U32.AND P1, PT, R5, 0x16, P1 ;  /* 0x000000160500780c */ /* 0x000fc40000f21070 */
[----:B------:R-:W-:Y:S01]  /*9280*/  PLOP3.LUT P3, PT, PT, PT, UP0, 0x80, 0x0 ;  /* 0x000000000000781c */ /* 0x000fe20003f6f008 */
[----:B------:R-:W0:Y:S01]  /*9290*/  @P4 S2R R3, SR_CgaCtaId ;  /* 0x0000000000034919 */ /* 0x000e220000008800 */
[----:B------:R-:W-:-:S04]  /*92a0*/  @P4 MOV R2, 0x400 ;  /* 0x0000040000024802 */ /* 0x000fc80000000f00 */
[----:B0-----:R-:W-:Y:S01]  /*92b0*/  @P4 LEA R4, R3, R2, 0x18 ;  /* 0x0000000203044211 */ /* 0x001fe200078ec0ff */
[----:B------:R-:W-:-:S03]  /*92c0*/  IMAD.WIDE.U32 R2, R8, -0x45d1745d, RZ ;  /* 0xba2e8ba308027825 */ /* 0x000fc600078e00ff */
[----:B------:R0:W-:Y:S01]  /*92d0*/  @P4 SYNCS.ARRIVE.TRANS64.A1T0 RZ, [R4+URZ+0x198], RZ ;  /* 0x000198ff04ff49a7 */ /* 0x0001e2000810003f */
[----:B------:R-:W-:Y:S01]  /*92e0*/  IMAD.MOV.U32 R2, RZ, RZ, -0x1 ;  /* 0xffffffffff027424 */ /* 0x000fe200078e00ff */
[----:B------:R-:W-:Y:S02]  /*92f0*/  SHF.R.U32.HI R5, RZ, 0x4, R3 ;  /* 0x00000004ff057819 */ /* 0x000fe40000011603 */
[----:B------:R-:W-:-:S03]  /*9300*/  SEL R3, RZ, 0x1, !P1 ;  /* 0x00000001ff037807 */ /* 0x000fc60004800000 */
[----:B------:R-:W-:Y:S01]  /*9310*/  IMAD R8, R5, -0x16, R8 ;  /* 0xffffffea05087824 */ /* 0x000fe200078e0208 */
[----:B------:R-:W-:Y:S02]  /*9320*/  LOP3.LUT R0, R0, R3, RZ, 0x3c, !PT ;  /* 0x0000000300007212 */ /* 0x000fe400078e3cff */
[----:B------:R-:W-:Y:S02]  /*9330*/  PRMT R3, RZ, 0x7610, R3 ;  /* 0x00007610ff037816 */ /* 0x000fe40000000003 */
[----:B------:R-:W-:Y:S02]  /*9340*/  @P3 LOP3.LUT R0, R0, 0x1, R5, 0x78, !PT ;  /* 0x0000000100003812 */ /* 0x000fe400078e7805 */
[----:B--2---:R-:W-:-:S04]  /*9350*/  IADD3 R18, P4, R18, R12, RZ ;  /* 0x0000000c12127210 */ /* 0x004fc80007f9e0ff */
[----:B------:R-:W-:Y:S01]  /*9360*/  ISETP.GE.U32.AND P1, PT, R18, UR4, PT ;  /* 0x0000000412007c0c */ /* 0x000fe2000bf26070 */
[----:B------:R-:W-:-:S05]  /*9370*/  IMAD.X R17, R17, 0x1, R23, P4 ;  /* 0x0000000111117824 */ /* 0x000fca00020e0617 */
[----:B------:R-:W-:-:S13]  /*9380*/  ISETP.GE.U32.AND.EX P1, PT, R17, UR5, PT, P1 ;  /* 0x0000000511007c0c */ /* 0x000fda000bf26110 */
[----:B0-----:R-:W-:Y:S05]  /*9390*/  @P1 BRA `(.L_x_309) ;  /* 0x0000000400601947 */ /* 0x001fea0003800000 */
[----:B------:R-:W0:Y:S01]  /*93a0*/  S2R R12, SR_CTAID.X ;  /* 0x00000000000c7919 */ /* 0x000e220000002500 */
[----:B------:R-:W-:Y:S01]  /*93b0*/  ULDC.64 UR4, c[0x0][0x628] ;  /* 0x00018a0000047ab9 */ /* 0x000fe20000000a00 */
[----:B------:R-:W-:Y:S01]  /*93c0*/  ULDC UR7, c[0x0][0x630] ;  /* 0x00018c0000077ab9 */ /* 0x000fe20000000800 */
[----:B------:R-:W-:Y:S01]  /*93d0*/  ISETP.NE.U32.AND P1, PT, RZ, UR4, PT ;  /* 0x00000004ff007c0c */ /* 0x000fe2000bf25070 */
[----:B------:R-:W1:Y:S01]  /*93e0*/  S2R R13, SR_CTAID.Y ;  /* 0x00000000000d7919 */ /* 0x000e620000002600 */
[----:B------:R-:W-:Y:S01]  /*93f0*/  ULDC UR8, c[0x0][0x150] ;  /* 0x0000540000087ab9 */ /* 0x000fe20000000800 */
[----:B------:R-:W-:Y:S01]  /*9400*/  IMAD.MOV.U32 R2, RZ, RZ, R18 ;  /* 0x000000ffff027224 */ /* 0x000fe200078e0012 */
[----:B------:R-:W-:Y:S01]  /*9410*/  ISETP.NE.AND.EX P1, PT, RZ, UR5, PT, P1 ;  /* 0x00000005ff007c0c */ /* 0x000fe2000bf25310 */
[----:B------:R-:W-:Y:S01]  /*9420*/  IMAD.MOV.U32 R3, RZ, RZ, R17 ;  /* 0x000000ffff037224 */ /* 0x000fe200078e0011 */
[----:B0-----:R-:W-:-:S11]  /*9430*/  I2FP.F32.U32 R14, R12 ;  /* 0x0000000c000e7245 */ /* 0x001fd60000201000 */
[----:B------:R-:W-:Y:S05]  /*9440*/  @!P1 BRA `(.L_x_310) ;  /* 0x0000000000289947 */ /* 0x000fea0003800000 */
[----:B------:R-:W-:Y:S02]  /*9450*/  ULDC UR6, c[0x0][0x634] ;  /* 0x00018d0000067ab9 */ /* 0x000fe40000000800 */
[----:B------:R-:W-:-:S05]  /*9460*/  IADD3 R3, P1, R18, UR6, RZ ;  /* 0x0000000612037c10 */ /* 0x000fca000ff3e0ff */
[----:B------:R-:W-:-:S04]  /*9470*/  IMAD.X R11, RZ, RZ, R17, P1 ;  /* 0x000000ffff0b7224 */ /* 0x000fc800008e0611 */
[----:B------:R-:W-:-:S04]  /*9480*/  IMAD.WIDE.U32 R4, R11, UR4, RZ ;  /* 0x000000040b047c25 */ /* 0x000fc8000f8e00ff */
[----:B------:R-:W-:-:S04]  /*9490*/  IMAD.WIDE.U32 R4, P1, R3, UR5, R4 ;  /* 0x0000000503047c25 */ /* 0x000fc8000f820004 */
[----:B------:R-:W-:-:S04]  /*94a0*/  IMAD.WIDE.U32 R2, R3, UR4, RZ ;  /* 0x0000000403027c25 */ /* 0x000fc8000f8e00ff */
[----:B------:R-:W-:Y:S01]  /*94b0*/  IMAD.MOV.U32 R2, RZ, RZ, R5 ;  /* 0x000000ffff027224 */ /* 0x000fe200078e0005 */
[----:B------:R-:W-:Y:S01]  /*94c0*/  IADD3 RZ, P3, R3, R4, RZ ;  /* 0x0000000403ff7210 */ /* 0x000fe20007f7e0ff */
[----:B------:R-:W-:-:S04]  /*94d0*/  IMAD.X R3, RZ, RZ, RZ, P1 ;  /* 0x000000ffff037224 */ /* 0x000fc800008e06ff */
[----:B------:R-:W-:-:S08]  /*94e0*/  IMAD.WIDE.U32.X R2, R11, UR5, R2, P3 ;  /* 0x000000050b027c25 */ /* 0x000fd000098e0402 */
.L_x_310:
[----:B------:R-:W0:Y:S01]  /*94f0*/  LDC R21, c[0x0][0x65c] ;  /* 0x00019700ff157b82 */ /* 0x000e220000000800 */
[--C-:B------:R-:W-:Y:S01]  /*9500*/  SHF.R.U64 R11, R2, UR7, R3.reuse ;  /* 0x00000007020b7c19 */ /* 0x100fe20008001203 */
[----:B------:R-:W-:Y:S01]  /*9510*/  FMUL R14, R14, UR8 ;  /* 0x000000080e0e7c20 */ /* 0x000fe20008400000 */
[----:B------:R-:W-:Y:S01]  /*9520*/  SHF.R.U32.HI R2, RZ, UR7, R3 ;  /* 0x00000007ff027c19 */ /* 0x000fe20008011603 */
[----:B------:R-:W-:Y:S01]  /*9530*/  ULDC UR6, c[0x0][0x154] ;  /* 0x0000550000067ab9 */ /* 0x000fe20000000800 */
[----:B------:R-:W-:Y:S01]  /*9540*/  IADD3 R15, P1, RZ, -R11, RZ ;  /* 0x8000000bff0f7210 */ /* 0x000fe20007f3e0ff */
[----:B------:R-:W-:Y:S01]  /*9550*/  ULDC.64 UR4, c[0x0][0x620] ;  /* 0x0001880000047ab9 */ /* 0x000fe20000000a00 */
[----:B-1----:R-:W-:Y:S01]  /*9560*/  I2FP.F32.U32 R3, R13 ;  /* 0x0000000d00037245 */ /* 0x002fe20000201000 */
[----:B------:R-:W1:Y:S01]  /*9570*/  LDC R19, c[0x0][0x144] ;  /* 0x00005100ff137b82 */ /* 0x000e620000000800 */
[----:B------:R-:W2:Y:S01]  /*9580*/  F2I.U32.TRUNC.NTZ R14, R14 ;  /* 0x0000000e000e7305 */ /* 0x000ea2000020f000 */
[----:B------:R-:W-:-:S02]  /*9590*/  IMAD.X R2, RZ, RZ, ~R2, P1 ;  /* 0x000000ffff027224 */ /* 0x000fc400008e0e02 */
[----:B------:R-:W-:Y:S01]  /*95a0*/  FMUL R4, R3, UR6 ;  /* 0x0000000603047c20 */ /* 0x000fe20008400000 */
[----:B------:R-:W-:Y:S01]  /*95b0*/  IMAD.MOV.U32 R3, RZ, RZ, R17 ;  /* 0x000000ffff037224 */ /* 0x000fe200078e0011 */
[----:B------:R-:W-:Y:S01]  /*95c0*/  ULDC.64 UR6, c[0x0][0x640] ;  /* 0x0001900000067ab9 */ /* 0x000fe20000000a00 */
[----:B------:R-:W-:Y:S01]  /*95d0*/  IMAD R2, R2, UR4, RZ ;  /* 0x0000000402027c24 */ /* 0x000fe2000f8e02ff */
[----:B------:R-:W3:Y:S01]  /*95e0*/  LDC R20, c[0x0][0x148] ;  /* 0x00005200ff147b82 */ /* 0x000ee20000000800 */
[----:B------:R-:W-:Y:S01]  /*95f0*/  ISETP.NE.U32.AND P1, PT, RZ, UR6, PT ;  /* 0x00000006ff007c0c */ /* 0x000fe2000bf25070 */
[----:B------:R-:W4:Y:S01]  /*9600*/  F2I.U32.TRUNC.NTZ R4, R4 ;  /* 0x0000000400047305 */ /* 0x000f22000020f000 */
[----:B------:R-:W-:Y:S02]  /*9610*/  IMAD R5, R15, UR5, R2 ;  /* 0x000000050f057c24 */ /* 0x000fe4000f8e0202 */
[----:B------:R-:W-:Y:S01]  /*9620*/  IMAD.MOV.U32 R2, RZ, RZ, R18 ;  /* 0x000000ffff027224 */ /* 0x000fe200078e0012 */
[----:B------:R-:W-:-:S02]  /*9630*/  ISETP.NE.AND.EX P1, PT, RZ, UR7, PT, P1 ;  /* 0x00000007ff007c0c */ /* 0x000fc4000bf25310 */
[----:B0-----:R-:W-:Y:S01]  /*9640*/  ISETP.NE.AND P4, PT, R21, 0x1, PT ;  /* 0x000000011500780c */ /* 0x001fe20003f85270 */
[----:B------:R-:W-:Y:S01]  /*9650*/  IMAD.WIDE.U32 R2, R15, UR4, R2 ;  /* 0x000000040f027c25 */ /* 0x000fe2000f8e0002 */
[----:B------:R-:W-:-:S03]  /*9660*/  ULDC UR4, c[0x0][0x618] ;  /* 0x0001860000047ab9 */ /* 0x000fc60000000800 */
[----:B--2---:R-:W-:Y:S02]  /*9670*/  IMAD.MOV R14, RZ, RZ, -R14 ;  /* 0x000000ffff0e7224 */ /* 0x004fe400078e0a0e */
[----:B------:R-:W-:Y:S02]  /*9680*/  IMAD.IADD R3, R3, 0x1, R5 ;  /* 0x0000000103037824 */ /* 0x000fe400078e0205 */
[----:B-1----:R-:W-:-:S03]  /*9690*/  IMAD R12, R19, R14, R12 ;  /* 0x0000000e130c7224 */ /* 0x002fc600078e020c */
[--C-:B------:R-:W-:Y:S01]  /*96a0*/  SHF.R.U64 R14, R2, UR4, R3.reuse ;  /* 0x00000004020e7c19 */ /* 0x100fe20008001203 */
[----:B----4-:R-:W-:Y:S01]  /*96b0*/  IMAD.MOV R2, RZ, RZ, -R4 ;  /* 0x000000ffff027224 */ /* 0x010fe200078e0a04 */
[----:B------:R-:W-:Y:S01]  /*96c0*/  SHF.R.U32.HI R3, RZ, UR4, R3 ;  /* 0x00000004ff037c19 */ /* 0x000fe20008011603 */
[----:B------:R-:W-:Y:S02]  /*96d0*/  ULDC UR4, c[0x0][0x608] ;  /* 0x0001820000047ab9 */ /* 0x000fe40000000800 */
[----:B---3--:R-:W-:Y:S01]  /*96e0*/  @P4 IMAD R12, R20, R2, R13 ;  /* 0x00000002140c4224 */ /* 0x008fe200078e020d */
[--C-:B------:R-:W-:Y:S02]  /*96f0*/  SHF.R.U64 R19, R14, UR4, R3.reuse ;  /* 0x000000040e137c19 */ /* 0x100fe40008001203 */
[----:B------:R-:W-:Y:S01]  /*9700*/  SHF.R.U32.HI R2, RZ, UR4, R3 ;  /* 0x00000004ff027c19 */ /* 0x000fe20008011603 */
[----:B------:R-:W-:-:S03]  /*9710*/  ULDC UR4, c[0x0][0x658] ;  /* 0x0001960000047ab9 */ /* 0x000fc60000000800 */
[--C-:B------:R-:W-:Y:S02]  /*9720*/  SHF.R.U64 R13, R19, UR4, R2.reuse ;  /* 0x00000004130d7c19 */ /* 0x100fe40008001202 */
[----:B------:R-:W-:-:S03]  /*9730*/  SHF.R.U32.HI R2, RZ, UR4, R2 ;  /* 0x00000004ff027c19 */ /* 0x000fc60008011602 */
[----:B------:R-:W-:Y:S02]  /*9740*/  IMAD.MOV.U32 R4, RZ, RZ, R13 ;  /* 0x000000ffff047224 */ /* 0x000fe400078e000d */
[----:B------:R-:W-:Y:S01]  /*9750*/  IMAD.MOV.U32 R3, RZ, RZ, R2 ;  /* 0x000000ffff037224 */ /* 0x000fe200078e0002 */
[----:B------:R-:W-:Y:S06]  /*9760*/  @!P1 BRA `(.L_x_311) ;  /* 0x00000000002c9947 */ /* 0x000fec0003800000 */
        /* <DEDUP_REMOVED lines=9> */
[----:B------:R-:W-:-:S04]  /*9800*/  IMAD.WIDE.U32.X R2, R15, UR7, R2, P3 ;  /* 0x000000070f027c25 */ /* 0x000fc800098e0402 */
[----:B------:R-:W-:-:S07]  /*9810*/  IMAD.MOV.U32 R4, RZ, RZ, R2 ;  /* 0x000000ffff047224 */ /* 0x000fce00078e0002 */
.L_x_311:
[----:B------:R-:W-:Y:S01]  /*9820*/  ULDC UR4, c[0x0][0x648] ;  /* 0x0001920000047ab9 */ /* 0x000fe20000000800 */
[----:B------:R-:W-:Y:S01]  /*9830*/  LOP3.LUT R2, R19, UR16, RZ, 0xc0, !PT ;  /* 0x0000001013027c12 */ /* 0x000fe2000f8ec0ff */
[----:B------:R-:W-:Y:S01]  /*9840*/  ULDC UR5, c[0x0][0x610] ;  /* 0x0001840000057ab9 */ /* 0x000fe20000000800 */
[----:B------:R-:W-:Y:S01]  /*9850*/  SHF.R.U64 R3, R4, UR4, R3 ;  /* 0x0000000404037c19 */ /* 0x000fe20008001203 */
[----:B------:R-:W-:Y:S01]  /*9860*/  ULDC UR4, c[0x0][0x638] ;  /* 0x00018e0000047ab9 */ /* 0x000fe20000000800 */
[----:B------:R-:W-:-:S03]  /*9870*/  LOP3.LUT R14, R14, UR15, RZ, 0xc0, !PT ;  /* 0x0000000f0e0e7c12 */ /* 0x000fc6000f8ec0ff */
[----:B------:R-:W-:Y:S02]  /*9880*/  IMAD.MOV R4, RZ, RZ, -R3 ;  /* 0x000000ffff047224 */ /* 0x000fe400078e0a03 */
[----:B------:R-:W-:Y:S02]  /*9890*/  IMAD R3, R3, UR17, R2 ;  /* 0x0000001103037c24 */ /* 0x000fe4000f8e0202 */
[----:B------:R-:W-:Y:S01]  /*98a0*/  IMAD R13, R4, UR4, R13 ;  /* 0x00000004040d7c24 */ /* 0x000fe2000f8e020d */
[----:B------:R-:W-:Y:S01]  /*98b0*/  ULDC UR4, c[0x0][0x600] ;  /* 0x0001800000047ab9 */ /* 0x000fe20000000800 */
[----:B------:R-:W-:Y:S02]  /*98c0*/  IMAD R12, R3, UR5, R12 ;  /* 0x00000005030c7c24 */ /* 0x000fe4000f8e020c */
[----:B------:R-:W-:Y:S02]  /*98d0*/  IMAD R13, R13, UR4, R14 ;  /* 0x000000040d0d7c24 */ /* 0x000fe4000f8e020e */
[----:B------:R-:W-:-:S02]  /*98e0*/  IMAD.MOV.U32 R3, RZ, RZ, 0x1 ;  /* 0x00000001ff037424 */ /* 0x000fc400078e00ff */
[----:B------:R-:W-:Y:S01]  /*98f0*/  IMAD.MOV.U32 R2, RZ, RZ, R11 ;  /* 0x000000ffff027224 */ /* 0x000fe200078e000b */
[----:B------:R-:W-:Y:S02]  /*9900*/  SEL R22, R13, R12, !P4 ;  /* 0x0000000c0d167207 */ /* 0x000fe40006000000 */
[----:B------:R-:W-:-:S07]  /*9910*/  SEL R19, R12, R13, !P4 ;  /* 0x0000000d0c137207 */ /* 0x000fce0006000000 */
.L_x_309:
[----:B------:R-:W-:Y:S05]  /*9920*/  BSYNC B1 ;  /* 0x0000000000017941 */ /* 0x000fea0003800000 */
.L_x_308:
[----:B------:R-:W-:-:S13]  /*9930*/  LOP3.LUT P1, RZ, R3, 0xff, RZ, 0xc0, !PT ;  /* 0x000000ff03ff7812 */ /* 0x000fda000782c0ff */
[----:B------:R-:W-:Y:S05]  /*9940*/  @P1 BRA `(.L_x_312) ;  /* 0xfffffff400241947 */ /* 0x000fea000383ffff */
[----:B------:R-:W-:Y:S05]  /*9950*/  BSYNC B0 ;  /* 0x0000000000007941 */ /* 0x000fea0003800000 */
.L_x_300:
[----:B------:R-:W-:-:S03]  /*9960*/  UMOV UR4, 0xffffffff ;  /* 0xffffffff00047882 */ /* 0x000fc60000000000 */
[----:B------:R-:W-:Y:S05]  /*9970*/  BRA.DIV UR4, `(.L_x_313) ;  /* 0x0000000e04c87947 */ /* 0x000fea000b800000 */
[----:B------:R-:W-:-:S13]  /*9980*/  ELECT P6, URZ, PT ;  /* 0x00000000003f782f */ /* 0x000fda00038c0000 */
.L_x_347:
[----:B------:R-:W-:Y:S04]  /*9990*/  BSSY B0, `(.L_x_314) ;  /* 0x00000cd000007945 */ /* 0x000fe80003800000 */
[----:B------:R-:W-:Y:S05]  /*99a0*/  @!P6 BRA `(.L_x_315) ;  /* 0x0000000c002ce947 */ /* 0x000fea0003800000 */
[----:B------:R-:W-:-:S04]  /*99b0*/  LOP3.LUT R16, R16, 0x2, RZ, 0xfc, !PT ;  /* 0x0000000210107812 */ /* 0x000fc800078efcff */
[----:B------:R-:W-:-:S13]  /*99c0*/  ISETP.NE.AND P0, PT, R16, 0x3, PT ;  /* 0x000000031000780c */ /* 0x000fda0003f05270 */
[----:B------:R-:W-:Y:S05]  /*99d0*/  @!P0 BRA `(.L_x_316) ;  /* 0x0000000000048947 */ /* 0x000fea0003800000 */
[----:B------:R-:W-:Y:S01]  /*99e0*/  BPT.TRAP 0x1 ;  /* 0x000000040000795c */ /* 0x000fe20000300000 */
.L_x_316:
[----:B------:R-:W0:Y:S01]  /*99f0*/  S2R R3, SR_CgaCtaId ;  /* 0x0000000000037919 */ /* 0x000e220000008800 */
[----:B------:R-:W-:-:S04]  /*9a00*/  MOV R2, 0x400 ;  /* 0x0000040000027802 */ /* 0x000fc80000000f00 */
[----:B0-----:R-:W-:Y:S02]  /*9a10*/  LEA R3, R3, R2, 0x18 ;  /* 0x0000000203037211 */ /* 0x001fe400078ec0ff */
[----:B------:R-:W-:-:S03]  /*9a20*/  SHF.L.U32 R2, R0, 0x1f, RZ ;  /* 0x0000001f00027819 */ /* 0x000fc600000006ff */
[----:B------:R-:W-:-:S04]  /*9a30*/  VIADD R3, R3, 0xb0 ;  /* 0x000000b003037836 */ /* 0x000fc80000000000 */
[C---:B------:R-:W-:Y:S02]  /*9a40*/  IMAD R7, R8.reuse, 0x8, R3 ;  /* 0x0000000808077824 */ /* 0x040fe400078e0203 */
[----:B------:R-:W-:Y:S02]  /*9a50*/  VIADD R8, R8, 0x1 ;  /* 0x0000000108087836 */ /* 0x000fe40000000000 */
[----:B------:R-:W0:Y:S03]  /*9a60*/  SYNCS.PHASECHK.TRANS64.TRYWAIT P0, [R7+URZ], R2 ;  /* 0x00000002070075a7 */ /* 0x000e26000800017f */
[----:B------:R-:W-:-:S04]  /*9a70*/  ISETP.NE.AND P1, PT, R8, 0x16, PT ;  /* 0x000000160800780c */ /* 0x000fc80003f25270 */
[----:B------:R-:W-:Y:S02]  /*9a80*/  SEL R5, RZ, 0x1, P1 ;  /* 0x00000001ff057807 */ /* 0x000fe40000800000 */
[----:B------:R-:W-:Y:S02]  /*9a90*/  SEL R8, R8, RZ, P1 ;  /* 0x000000ff08087207 */ /* 0x000fe40000800000 */
[----:B------:R-:W-:-:S03]  /*9aa0*/  LOP3.LUT R5, R0, R5, RZ, 0x3c, !PT ;  /* 0x0000000500057212 */ /* 0x000fc600078e3cff */
[----:B------:R-:W-:Y:S01]  /*9ab0*/  IMAD R9, R8, 0x8, R3 ;  /* 0x0000000808097824 */ /* 0x000fe200078e0203 */
[----:B------:R-:W-:Y:S01]  /*9ac0*/  SHF.L.U32 R4, R5, 0x1f, RZ ;  /* 0x0000001f05047819 */ /* 0x000fe200000006ff */
[----:B0-----:R-:W-:Y:S06]  /*9ad0*/  @!P0 BRA `(.L_x_317) ;  /* 0x0000000c00908947 */ /* 0x001fec0003800000 */
.L_x_348:
[----:B------:R-:W1:Y:S01]  /*9ae0*/  SYNCS.PHASECHK.TRANS64.TRYWAIT P0, [R9+URZ], R4 ;  /* 0x00000004090075a7 */ /* 0x000e62000800017f */
[----:B------:R-:W-:-:S05]  /*9af0*/  VIADD R0, R8, 0x1 ;  /* 0x0000000108007836 */ /* 0x000fca0000000000 */
[----:B------:R-:W-:-:S04]  /*9b00*/  ISETP.NE.AND P1, PT, R0, 0x16, PT ;  /* 0x000000160000780c */ /* 0x000fc80003f25270 */
[----:B0-----:R-:W-:Y:S02]  /*9b10*/  SEL R2, RZ, 0x1, P1 ;  /* 0x00000001ff027807 */ /* 0x001fe40000800000 */
[----:B------:R-:W-:Y:S02]  /*9b20*/  SEL R0, R0, RZ, P1 ;  /* 0x000000ff00007207 */ /* 0x000fe40000800000 */
[----:B------:R-:W-:-:S03]  /*9b30*/  LOP3.LUT R7, R5, R2, RZ, 0x3c, !PT ;  /* 0x0000000205077212 */ /* 0x000fc600078e3cff */
[----:B------:R-:W-:Y:S01]  /*9b40*/  IMAD R6, R0, 0x8, R3 ;  /* 0x0000000800067824 */ /* 0x000fe200078e0203 */
[----:B------:R-:W-:Y:S01]  /*9b50*/  SHF.L.U32 R5, R7, 0x1f, RZ ;  /* 0x0000001f07057819 */ /* 0x000fe200000006ff */
[----:B-1----:R-:W-:Y:S06]  /*9b60*/  @!P0 BRA `(.L_x_318) ;  /* 0x0000000c00808947 */ /* 0x002fec0003800000 */
.L_x_349:
[----:B------:R-:W1:Y:S01]  /*9b70*/  SYNCS.PHASECHK.TRANS64.TRYWAIT P0, [R6+URZ], R5 ;  /* 0x00000005060075a7 */ /* 0x000e62000800017f */
[----:B------:R-:W-:-:S05]  /*9b80*/  VIADD R0, R0, 0x1 ;  /* 0x0000000100007836 */ /* 0x000fca0000000000 */
[----:B------:R-:W-:-:S04]  /*9b90*/  ISETP.NE.AND P1, PT, R0, 0x16, PT ;  /* 0x000000160000780c */ /* 0x000fc80003f25270 */
[----:B------:R-:W-:Y:S02]  /*9ba0*/  SEL R2, RZ, 0x1, P1 ;  /* 0x00000001ff027807 */ /* 0x000fe40000800000 */
[----:B------:R-:W-:Y:S02]  /*9bb0*/  SEL R0, R0, RZ, P1 ;  /* 0x000000ff00007207 */ /* 0x000fe40000800000 */
[----:B------:R-:W-:-:S03]  /*9bc0*/  LOP3.LUT R7, R7, R2, RZ, 0x3c, !PT ;  /* 0x0000000207077212 */ /* 0x000fc600078e3cff */
[----:B0-----:R-:W-:Y:S01]  /*9bd0*/  IMAD R9, R0, 0x8, R3 ;  /* 0x0000000800097824 */ /* 0x001fe200078e0203 */
[----:B------:R-:W-:Y:S01]  /*9be0*/  SHF.L.U32 R4, R7, 0x1f, RZ ;  /* 0x0000001f07047819 */ /* 0x000fe200000006ff */
[----:B-1----:R-:W-:Y:S06]  /*9bf0*/  @!P0 BRA `(.L_x_319) ;  /* 0x0000000c00708947 */ /* 0x002fec0003800000 */
.L_x_350:
        /* <DEDUP_REMOVED lines=9> */
.L_x_351:
        /* <DEDUP_REMOVED lines=9> */
.L_x_352:
        /* <DEDUP_REMOVED lines=9> */
.L_x_353:
        /* <DEDUP_REMOVED lines=9> */
.L_x_354:
        /* <DEDUP_REMOVED lines=9> */
.L_x_355:
        /* <DEDUP_REMOVED lines=9> */
.L_x_356:
        /* <DEDUP_REMOVED lines=9> */
.L_x_357:
        /* <DEDUP_REMOVED lines=9> */
.L_x_358:
        /* <DEDUP_REMOVED lines=9> */
.L_x_359:
        /* <DEDUP_REMOVED lines=9> */
.L_x_360:
        /* <DEDUP_REMOVED lines=9> */
.L_x_361:
        /* <DEDUP_REMOVED lines=9> */
.L_x_362:
        /* <DEDUP_REMOVED lines=9> */
.L_x_363:
        /* <DEDUP_REMOVED lines=9> */
.L_x_364:
        /* <DEDUP_REMOVED lines=9> */
.L_x_365:
        /* <DEDUP_REMOVED lines=9> */
.L_x_366:
        /* <DEDUP_REMOVED lines=9> */
.L_x_367:
[----:B------:R-:W1:Y:S01]  /*a590*/  SYNCS.PHASECHK.TRANS64.TRYWAIT P0, [R6+URZ], R5 ;  /* 0x00000005060075a7 */ /* 0x000e62000800017f */
[----:B------:R-:W-:-:S05]  /*a5a0*/  VIADD R0, R0, 0x1 ;  /* 0x0000000100007836 */ /* 0x000fca0000000000 */
[----:B------:R-:W-:-:S04]  /*a5b0*/  ISETP.NE.AND P1, PT, R0, 0x16, PT ;  /* 0x000000160000780c */ /* 0x000fc80003f25270 */
[----:B------:R-:W-:Y:S02]  /*a5c0*/  SEL R2, RZ, 0x1, P1 ;  /* 0x00000001ff027807 */ /* 0x000fe40000800000 */
[----:B------:R-:W-:Y:S02]  /*a5d0*/  SEL R0, R0, RZ, P1 ;  /* 0x000000ff00007207 */ /* 0x000fe40000800000 */
[----:B------:R-:W-:Y:S01]  /*a5e0*/  LOP3.LUT R2, R7, R2, RZ, 0x3c, !PT ;  /* 0x0000000207027212 */ /* 0x000fe200078e3cff */
[----:B-1----:R-:W-:Y:S06]  /*a5f0*/  @!P0 BRA `(.L_x_337) ;  /* 0x0000000800588947 */ /* 0x002fec0003800000 */
.L_x_368:
[----:B------:R-:W-:Y:S01]  /*a600*/  IMAD R3, R0, 0x8, R3 ;  /* 0x0000000800037824 */ /* 0x000fe200078e0203 */
[----:B------:R-:W-:-:S07]  /*a610*/  SHF.L.U32 R0, R2, 0x1f, RZ ;  /* 0x0000001f02007819 */ /* 0x000fce00000006ff */
.L_x_338:
[----:B--2---:R2:W3:Y:S02]  /*a620*/  SYNCS.PHASECHK.TRANS64.TRYWAIT P0, [R3+URZ], R0 ;  /* 0x00000000030075a7 */ /* 0x0044e4000800017f */
[----:B---3--:R-:W-:Y:S05]  /*a630*/  @!P0 NANOSLEEP.SYNCS 0x989680 ;  /* 0x009896800000895d */ /* 0x008fea0003900000 */
[----:B------:R-:W3:Y:S02]  /*a640*/  @!P0 SYNCS.PHASECHK.TRANS64 P0, [R3+URZ], R0 ;  /* 0x00000000030085a7 */ /* 0x000ee4000800007f */
[----:B---3--:R-:W-:Y:S05]  /*a650*/  @!P0 BRA `(.L_x_338) ;  /* 0xfffffffc00f08947 */ /* 0x008fea000383ffff */
.L_x_315:
[----:B------:R-:W-:Y:S05]  /*a660*/  BSYNC B0 ;  /* 0x0000000000007941 */ /* 0x000fea0003800000 */
.L_x_314:
[----:B------:R-:W-:Y:S05]  /*a670*/  EXIT ;  /* 0x000000000000794d */ /* 0x000fea0003800000 */
.L_x_20:
[----:B-1----:R1:W2:Y:S02]  /*a680*/  SYNCS.PHASECHK.TRANS64.TRYWAIT P0, [R161+URZ], R0 ;  /* 0x00000000a10075a7 */ /* 0x0022a4000800017f */
[----:B--2---:R-:W-:Y:S05]  /*a690*/  @!P0 NANOSLEEP.SYNCS 0x989680 ;  /* 0x009896800000895d */ /* 0x004fea0003900000 */
[----:B------:R-:W2:Y:S02]  /*a6a0*/  @!P0 SYNCS.PHASECHK.TRANS64 P0, [R161+URZ], R0 ;  /* 0x00000000a10085a7 */ /* 0x000ea4000800007f */
[----:B--2---:R-:W-:Y:S05]  /*a6b0*/  @!P0 BRA `(.L_x_20) ;  /* 0xfffffffc00f08947 */ /* 0x004fea000383ffff */
[----:B------:R-:W-:Y:S05]  /*a6c0*/  BRA `(.L_x_339) ;  /* 0xffffff70009c7947 */ /* 0x000fea000383ffff */
.L_x_25:
[----:B--2---:R2:W3:Y:S02]  /*a6d0*/  SYNCS.PHASECHK.TRANS64.TRYWAIT P1, [R3+URZ], R0 ;  /* 0x00000000030075a7 */ /* 0x0044e4000802017f */
[----:B---3--:R-:W-:Y:S05]  /*a6e0*/  @!P1 NANOSLEEP.SYNCS 0x989680 ;  /* 0x009896800000995d */ /* 0x008fea0003900000 */
[----:B------:R-:W3:Y:S02]  /*a6f0*/  @!P1 SYNCS.PHASECHK.TRANS64 P1, [R3+URZ], R0 ;  /* 0x00000000030095a7 */ /* 0x000ee4000802007f */
[----:B---3--:R-:W-:Y:S05]  /*a700*/  @!P1 BRA `(.L_x_25) ;  /* 0xfffffffc00f09947 */ /* 0x008fea000383ffff */
[----:B------:R-:W-:Y:S05]  /*a710*/  BRA `(.L_x_24) ;  /* 0xffffff74000c7947 */ /* 0x000fea000383ffff */
.L_x_30:
[----:B--2---:R-:W-:-:S04]  /*a720*/  IMAD.U32 R5, RZ, RZ, UR4 ;  /* 0x00000004ff057e24 */ /* 0x004fc8000f8e00ff */
[----:B------:R2:W3:Y:S03]  /*a730*/  SYNCS.PHASECHK.TRANS64.TRYWAIT P1, [R5+URZ], R4 ;  /* 0x00000004050075a7 */ /* 0x0004e6000802017f */
[----:B---3--:R-:W-:Y:S05]  /*a740*/  @!P1 NANOSLEEP.SYNCS 0x989680 ;  /* 0x009896800000995d */ /* 0x008fea0003900000 */
[----:B------:R-:W3:Y:S02]  /*a750*/  @!P1 SYNCS.PHASECHK.TRANS64 P1, [R5+URZ], R4 ;  /* 0x00000004050095a7 */ /* 0x000ee4000802007f */
[----:B---3--:R-:W-:Y:S05]  /*a760*/  @!P1 BRA `(.L_x_30) ;  /* 0xfffffffc00ec9947 */ /* 0x008fea000383ffff */
[----:B------:R-:W-:Y:S05]  /*a770*/  BRA `(.L_x_29) ;  /* 0xffffff7400807947 */ /* 0x000fea000383ffff */
.L_x_36:
[----:B-1----:R1:W2:Y:S02]  /*a780*/  SYNCS.PHASECHK.TRANS64.TRYWAIT P0, [R161+URZ+0x10], R0 ;  /* 0x00001000a10075a7 */ /* 0x0022a4000800017f */
[----:B--2---:R-:W-:Y:S05]  /*a790*/  @!P0 NANOSLEEP.SYNCS 0x989680 ;  /* 0x009896800000895d */ /* 0x004fea0003900000 */
[----:B------:R-:W2:Y:S02]  /*a7a0*/  @!P0 SYNCS.PHASECHK.TRANS64 P0, [R161+URZ+0x10], R0 ;  /* 0x00001000a10085a7 */ /* 0x000ea4000800007f */
[----:B--2---:R-:W-:Y:S05]  /*a7b0*/  @!P0 BRA `(.L_x_36) ;  /* 0xfffffffc00f08947 */ /* 0x004fea000383ffff */
[----:B------:R-:W-:Y:S05]  /*a7c0*/  BRA `(.L_x_340) ;  /* 0xffffff7800707947 */ /* 0x000fea000383ffff */
.L_x_301:
[----:B------:R-:W-:Y:S01]  /*a7d0*/  BSSY B1, `(.L_x_341) ;  /* 0x0000006000017945 */ /* 0x000fe20003800000 */
[----:B------:R-:W-:-:S07]  /*a7e0*/  IMAD.MOV.U32 R15, RZ, RZ, -0x1 ;  /* 0xffffffffff0f7424 */ /* 0x000fce00078e00ff */
[----:B-----5:R-:W-:Y:S05]  /*a7f0*/  WARPSYNC.COLLECTIVE R15, `(.L_x_342) ;  /* 0x000000000f0c7348 */ /* 0x020fea0003c00000 */
[----:B------:R-:W-:Y:S02]  /*a800*/  ELECT P6, UR62, PT ;  /* 0x00000000003e782f */ /* 0x000fe400038c0000 */
[----:B------:R-:W-:Y:S01]  /*a810*/  MOV R14, UR62 ;  /* 0x0000003e000e7c02 */ /* 0x000fe20008000f00 */
[----:B-----5:R-:W-:Y:S10]  /*a820*/  ENDCOLLECTIVE ;  /* 0x000000000000791b */ /* 0x020ff40003800000 */
.L_x_342:
[----:B------:R-:W-:Y:S05]  /*a830*/  BSYNC B1 ;  /* 0x0000000000017941 */ /* 0x000fea0003800000 */
.L_x_341:
[----:B------:R-:W-:Y:S05]  /*a840*/  BRA `(.L_x_343) ;  /* 0xffffffe400707947 */ /* 0x000fea000383ffff */
.L_x_304:
[----:B0-----:R0:W1:Y:S02]  /*a850*/  SYNCS.PHASECHK.TRANS64.TRYWAIT P1, [R12+URZ+0xb0], R5 ;  /* 0x0000b0050c0075a7 */ /* 0x001064000802017f */
[----:B-1----:R-:W-:Y:S05]  /*a860*/  @!P1 NANOSLEEP.SYNCS 0x989680 ;  /* 0x009896800000995d */ /* 0x002fea0003900000 */
[----:B------:R-:W1:Y:S02]  /*a870*/  @!P1 SYNCS.PHASECHK.TRANS64 P1, [R12+URZ+0xb0], R5 ;  /* 0x0000b0050c0095a7 */ /* 0x000e64000802007f */
[----:B-1----:R-:W-:Y:S05]  /*a880*/  @!P1 BRA `(.L_x_304) ;  /* 0xfffffffc00f09947 */ /* 0x002fea000383ffff */
[----:B------:R-:W-:Y:S05]  /*a890*/  BRA `(.L_x_344) ;  /* 0xffffffe400a47947 */ /* 0x000fea000383ffff */
.L_x_313:
[----:B------:R-:W-:Y:S01]  /*a8a0*/  BSSY B0, `(.L_x_345) ;  /* 0x0000006000007945 */ /* 0x000fe20003800000 */
[----:B------:R-:W-:-:S07]  /*a8b0*/  IMAD.MOV.U32 R15, RZ, RZ, -0x1 ;  /* 0xffffffffff0f7424 */ /* 0x000fce00078e00ff */
[----:B-----5:R-:W-:Y:S05]  /*a8c0*/  WARPSYNC.COLLECTIVE R15, `(.L_x_346) ;  /* 0x000000000f0c7348 */ /* 0x020fea0003c00000 */
[----:B------:R-:W-:Y:S02]  /*a8d0*/  ELECT P6, UR62, PT ;  /* 0x00000000003e782f */ /* 0x000fe400038c0000 */
[----:B------:R-:W-:Y:S01]  /*a8e0*/  MOV R14, UR62 ;  /* 0x0000003e000e7c02 */ /* 0x000fe20008000f00 */
[----:B-----5:R-:W-:Y:S10]  /*a8f0*/  ENDCOLLECTIVE ;  /* 0x000000000000791b */ /* 0x020ff40003800000 */
.L_x_346:
[----:B------:R-:W-:Y:S05]  /*a900*/  BSYNC B0 ;  /* 0x0000000000007941 */ /* 0x000fea0003800000 */
.L_x_345:
[----:B------:R-:W-:Y:S05]  /*a910*/  BRA `(.L_x_347) ;  /* 0xfffffff0001c7947 */ /* 0x000fea000383ffff */
.L_x_317:
[----:B0-----:R0:W1:Y:S02]  /*a920*/  SYNCS.PHASECHK.TRANS64.TRYWAIT P0, [R7+URZ], R2 ;  /* 0x00000002070075a7 */ /* 0x001064000800017f */
[----:B-1----:R-:W-:Y:S05]  /*a930*/  @!P0 NANOSLEEP.SYNCS 0x989680 ;  /* 0x009896800000895d */ /* 0x002fea0003900000 */
[----:B------:R-:W1:Y:S02]  /*a940*/  @!P0 SYNCS.PHASECHK.TRANS64 P0, [R7+URZ], R2 ;  /* 0x00000002070085a7 */ /* 0x000e64000800007f */
[----:B-1----:R-:W-:Y:S05]  /*a950*/  @!P0 BRA `(.L_x_317) ;  /* 0xfffffffc00f08947 */ /* 0x002fea000383ffff */
[----:B------:R-:W-:Y:S05]  /*a960*/  BRA `(.L_x_348) ;  /* 0xfffffff0005c7947 */ /* 0x000fea000383ffff */
.L_x_318:
[----:B0-----:R0:W1:Y:S02]  /*a970*/  SYNCS.PHASECHK.TRANS64.TRYWAIT P0, [R9+URZ], R4 ;  /* 0x00000004090075a7 */ /* 0x001064000800017f */
[----:B-1----:R-:W-:Y:S05]  /*a980*/  @!P0 NANOSLEEP.SYNCS 0x989680 ;  /* 0x009896800000895d */ /* 0x002fea0003900000 */
[----:B------:R-:W1:Y:S02]  /*a990*/  @!P0 SYNCS.PHASECHK.TRANS64 P0, [R9+URZ], R4 ;  /* 0x00000004090085a7 */ /* 0x000e64000800007f */
[----:B-1----:R-:W-:Y:S05]  /*a9a0*/  @!P0 BRA `(.L_x_318) ;  /* 0xfffffffc00f08947 */ /* 0x002fea000383ffff */
[----:B------:R-:W-:Y:S05]  /*a9b0*/  BRA `(.L_x_349) ;  /* 0xfffffff0006c7947 */ /* 0x000fea000383ffff */
.L_x_319:
[----:B0-----:R0:W1:Y:S02]  /*a9c0*/  SYNCS.PHASECHK.TRANS64.TRYWAIT P0, [R6+URZ], R5 ;  /* 0x00000005060075a7 */ /* 0x001064000800017f */
[----:B-1----:R-:W-:Y:S05]  /*a9d0*/  @!P0 NANOSLEEP.SYNCS 0x989680 ;  /* 0x009896800000895d */ /* 0x002fea0003900000 */
[----:B------:R-:W1:Y:S02]  /*a9e0*/  @!P0 SYNCS.PHASECHK.TRANS64 P0, [R6+URZ], R5 ;  /* 0x00000005060085a7 */ /* 0x000e64000800007f */
[----:B-1----:R-:W-:Y:S05]  /*a9f0*/  @!P0 BRA `(.L_x_319) ;  /* 0xfffffffc00f08947 */ /* 0x002fea000383ffff */
[----:B------:R-:W-:Y:S05]  /*aa00*/  BRA `(.L_x_350) ;  /* 0xfffffff0007c7947 */ /* 0x000fea000383ffff */
.L_x_320:
[----:B0-----:R0:W1:Y:S02]  /*aa10*/  SYNCS.PHASECHK.TRANS64.TRYWAIT P0, [R9+URZ], R4 ;  /* 0x00000004090075a7 */ /* 0x001064000800017f */
[----:B-1----:R-:W-:Y:S05]  /*aa20*/  @!P0 NANOSLEEP.SYNCS 0x989680 ;  /* 0x009896800000895d */ /* 0x002fea0003900000 */
[----:B------:R-:W1:Y:S02]  /*aa30*/  @!P0 SYNCS.PHASECHK.TRANS64 P0, [R9+URZ], R4 ;  /* 0x00000004090085a7 */ /* 0x000e64000800007f */
[----:B-1----:R-:W-:Y:S05]  /*aa40*/  @!P0 BRA `(.L_x_320) ;  /* 0xfffffffc00f08947 */ /* 0x002fea000383ffff */
[----:B------:R-:W-:Y:S05]  /*aa50*/  BRA `(.L_x_351) ;  /* 0xfffffff0008c7947 */ /* 0x000fea000383ffff */
.L_x_321:
[----:B0-----:R0:W1:Y:S02]  /*aa60*/  SYNCS.PHASECHK.TRANS64.TRYWAIT P0, [R6+URZ], R5 ;  /* 0x00000005060075a7 */ /* 0x001064000800017f */
[----:B-1----:R-:W-:Y:S05]  /*aa70*/  @!P0 NANOSLEEP.SYNCS 0x989680 ;  /* 0x009896800000895d */ /* 0x002fea0003900000 */
[----:B------:R-:W1:Y:S02]  /*aa80*/  @!P0 SYNCS.PHASECHK.TRANS64 P0, [R6+URZ], R5 ;  /* 0x00000005060085a7 */ /* 0x000e64000800007f */
[----:B-1----:R-:W-:Y:S05]  /*aa90*/  @!P0 BRA `(.L_x_321) ;  /* 0xfffffffc00f08947 */ /* 0x002fea000383ffff */
[----:B------:R-:W-:Y:S05]  /*aaa0*/  BRA `(.L_x_352) ;  /* 0xfffffff0009c7947 */ /* 0x000fea000383ffff */
.L_x_322:
[----:B0-----:R0:W1:Y:S02]  /*aab0*/  SYNCS.PHASECHK.TRANS64.TRYWAIT P0, [R9+URZ], R4 ;  /* 0x00000004090075a7 */ /* 0x001064000800017f */
[----:B-1----:R-:W-:Y:S05]  /*aac0*/  @!P0 NANOSLEEP.SYNCS 0x989680 ;  /* 0x009896800000895d */ /* 0x002fea0003900000 */
[----:B------:R-:W1:Y:S02]  /*aad0*/  @!P0 SYNCS.PHASECHK.TRANS64 P0, [R9+URZ], R4 ;  /* 0x00000004090085a7 */ /* 0x000e64000800007f */
[----:B-1----:R-:W-:Y:S05]  /*aae0*/  @!P0 BRA `(.L_x_322) ;  /* 0xfffffffc00f08947 */ /* 0x002fea000383ffff */
[----:B------:R-:W-:Y:S05]  /*aaf0*/  BRA `(.L_x_353) ;  /* 0xfffffff000ac7947 */ /* 0x000fea000383ffff */
.L_x_323:
[----:B0-----:R0:W1:Y:S02]  /*ab00*/  SYNCS.PHASECHK.TRANS64.TRYWAIT P0, [R6+URZ], R5 ;  /* 0x00000005060075a7 */ /* 0x001064000800017f */
[----:B-1----:R-:W-:Y:S05]  /*ab10*/  @!P0 NANOSLEEP.SYNCS 0x989680 ;  /* 0x009896800000895d */ /* 0x002fea0003900000 */
[----:B------:R-:W1:Y:S02]  /*ab20*/  @!P0 SYNCS.PHASECHK.TRANS64 P0, [R6+URZ], R5 ;  /* 0x00000005060085a7 */ /* 0x000e64000800007f */
[----:B-1----:R-:W-:Y:S05]  /*ab30*/  @!P0 BRA `(.L_x_323) ;  /* 0xfffffffc00f08947 */ /* 0x002fea000383ffff */
[----:B------:R-:W-:Y:S05]  /*ab40*/  BRA `(.L_x_354) ;  /* 0xfffffff000bc7947 */ /* 0x000fea000383ffff */
.L_x_324:
[----:B0-----:R0:W1:Y:S02]  /*ab50*/  SYNCS.PHASECHK.TRANS64.TRYWAIT P0, [R9+URZ], R4 ;  /* 0x00000004090075a7 */ /* 0x001064000800017f */
[----:B-1----:R-:W-:Y:S05]  /*ab60*/  @!P0 NANOSLEEP.SYNCS 0x989680 ;  /* 0x009896800000895d */ /* 0x002fea0003900000 */
[----:B------:R-:W1:Y:S02]  /*ab70*/  @!P0 SYNCS.PHASECHK.TRANS64 P0, [R9+URZ], R4 ;  /* 0x00000004090085a7 */ /* 0x000e64000800007f */
[----:B-1----:R-:W-:Y:S05]  /*ab80*/  @!P0 BRA `(.L_x_324) ;  /* 0xfffffffc00f08947 */ /* 0x002fea000383ffff */
[----:B------:R-:W-:Y:S05]  /*ab90*/  BRA `(.L_x_355) ;  /* 0xfffffff000cc7947 */ /* 0x000fea000383ffff */
.L_x_325:
[----:B0-----:R0:W1:Y:S02]  /*aba0*/  SYNCS.PHASECHK.TRANS64.TRYWAIT P0, [R6+URZ], R5 ;  /* 0x00000005060075a7 */ /* 0x001064000800017f */
[----:B-1----:R-:W-:Y:S05]  /*abb0*/  @!P0 NANOSLEEP.SYNCS 0x989680 ;  /* 0x009896800000895d */ /* 0x002fea0003900000 */
[----:B------:R-:W1:Y:S02]  /*abc0*/  @!P0 SYNCS.PHASECHK.TRANS64 P0, [R6+URZ], R5 ;  /* 0x00000005060085a7 */ /* 0x000e64000800007f */
[----:B-1----:R-:W-:Y:S05]  /*abd0*/  @!P0 BRA `(.L_x_325) ;  /* 0xfffffffc00f08947 */ /* 0x002fea000383ffff */
[----:B------:R-:W-:Y:S05]  /*abe0*/  BRA `(.L_x_356) ;  /* 0xfffffff000dc7947 */ /* 0x000fea000383ffff */
.L_x_326:
[----:B0-----:R0:W1:Y:S02]  /*abf0*/  SYNCS.PHASECHK.TRANS64.TRYWAIT P0, [R9+URZ], R4 ;  /* 0x00000004090075a7 */ /* 0x001064000800017f */
[----:B-1----:R-:W-:Y:S05]  /*ac00*/  @!P0 NANOSLEEP.SYNCS 0x989680 ;  /* 0x009896800000895d */ /* 0x002fea0003900000 */
[----:B------:R-:W1:Y:S02]  /*ac10*/  @!P0 SYNCS.PHASECHK.TRANS64 P0, [R9+URZ], R4 ;  /* 0x00000004090085a7 */ /* 0x000e64000800007f */
[----:B-1----:R-:W-:Y:S05]  /*ac20*/  @!P0 BRA `(.L_x_326) ;  /* 0xfffffffc00f08947 */ /* 0x002fea000383ffff */
[----:B------:R-:W-:Y:S05]  /*ac30*/  BRA `(.L_x_357) ;  /* 0xfffffff000ec7947 */ /* 0x000fea000383ffff */
.L_x_327:
[----:B0-----:R0:W1:Y:S02]  /*ac40*/  SYNCS.PHASECHK.TRANS64.TRYWAIT P0, [R6+URZ], R5 ;  /* 0x00000005060075a7 */ /* 0x001064000800017f */
[----:B-1----:R-:W-:Y:S05]  /*ac50*/  @!P0 NANOSLEEP.SYNCS 0x989680 ;  /* 0x009896800000895d */ /* 0x002fea0003900000 */
[----:B------:R-:W1:Y:S02]  /*ac60*/  @!P0 SYNCS.PHASECHK.TRANS64 P0, [R6+URZ], R5 ;  /* 0x00000005060085a7 */ /* 0x000e64000800007f */
[----:B-1----:R-:W-:Y:S05]  /*ac70*/  @!P0 BRA `(.L_x_327) ;  /* 0xfffffffc00f08947 */ /* 0x002fea000383ffff */
[----:B------:R-:W-:Y:S05]  /*ac80*/  BRA `(.L_x_358) ;  /* 0xfffffff000fc7947 */ /* 0x000fea000383ffff */
.L_x_328:
[----:B0-----:R0:W1:Y:S02]  /*ac90*/  SYNCS.PHASECHK.TRANS64.TRYWAIT P0, [R9+URZ], R4 ;  /* 0x00000004090075a7 */ /* 0x001064000800017f */
[----:B-1----:R-:W-:Y:S05]  /*aca0*/  @!P0 NANOSLEEP.SYNCS 0x989680 ;  /* 0x009896800000895d */ /* 0x002fea0003900000 */
[----:B------:R-:W1:Y:S02]  /*acb0*/  @!P0 SYNCS.PHASECHK.TRANS64 P0, [R9+URZ], R4 ;  /* 0x00000004090085a7 */ /* 0x000e64000800007f */
[----:B-1----:R-:W-:Y:S05]  /*acc0*/  @!P0 BRA `(.L_x_328) ;  /* 0xfffffffc00f08947 */ /* 0x002fea000383ffff */
[----:B------:R-:W-:Y:S05]  /*acd0*/  BRA `(.L_x_359) ;  /* 0xfffffff4000c7947 */ /* 0x000fea000383ffff */
.L_x_329:
[----:B0-----:R0:W1:Y:S02]  /*ace0*/  SYNCS.PHASECHK.TRANS64.TRYWAIT P0, [R6+URZ], R5 ;  /* 0x00000005060075a7 */ /* 0x001064000800017f */
[----:B-1----:R-:W-:Y:S05]  /*acf0*/  @!P0 NANOSLEEP.SYNCS 0x989680 ;  /* 0x009896800000895d */ /* 0x002fea0003900000 */
[----:B------:R-:W1:Y:S02]  /*ad00*/  @!P0 SYNCS.PHASECHK.TRANS64 P0, [R6+URZ], R5 ;  /* 0x00000005060085a7 */ /* 0x000e64000800007f */
[----:B-1----:R-:W-:Y:S05]  /*ad10*/  @!P0 BRA `(.L_x_329) ;  /* 0xfffffffc00f08947 */ /* 0x002fea000383ffff */
[----:B------:R-:W-:Y:S05]  /*ad20*/  BRA `(.L_x_360) ;  /* 0xfffffff4001c7947 */ /* 0x000fea000383ffff */
.L_x_330:
[----:B0-----:R0:W1:Y:S02]  /*ad30*/  SYNCS.PHASECHK.TRANS64.TRYWAIT P0, [R9+URZ], R4 ;  /* 0x00000004090075a7 */ /* 0x001064000800017f */
[----:B-1----:R-:W-:Y:S05]  /*ad40*/  @!P0 NANOSLEEP.SYNCS 0x989680 ;  /* 0x009896800000895d */ /* 0x002fea0003900000 */
[----:B------:R-:W1:Y:S02]  /*ad50*/  @!P0 SYNCS.PHASECHK.TRANS64 P0, [R9+URZ], R4 ;  /* 0x00000004090085a7 */ /* 0x000e64000800007f */
[----:B-1----:R-:W-:Y:S05]  /*ad60*/  @!P0 BRA `(.L_x_330) ;  /* 0xfffffffc00f08947 */ /* 0x002fea000383ffff */
[----:B------:R-:W-:Y:S05]  /*ad70*/  BRA `(.L_x_361) ;  /* 0xfffffff4002c7947 */ /* 0x000fea000383ffff */
.L_x_331:
[----:B0-----:R0:W1:Y:S02]  /*ad80*/  SYNCS.PHASECHK.TRANS64.TRYWAIT P0, [R6+URZ], R5 ;  /* 0x00000005060075a7 */ /* 0x001064000800017f */
[----:B-1----:R-:W-:Y:S05]  /*ad90*/  @!P0 NANOSLEEP.SYNCS 0x989680 ;  /* 0x009896800000895d */ /* 0x002fea0003900000 */
[----:B------:R-:W1:Y:S02]  /*ada0*/  @!P0 SYNCS.PHASECHK.TRANS64 P0, [R6+URZ], R5 ;  /* 0x00000005060085a7 */ /* 0x000e64000800007f */
[----:B-1----:R-:W-:Y:S05]  /*adb0*/  @!P0 BRA `(.L_x_331) ;  /* 0xfffffffc00f08947 */ /* 0x002fea000383ffff */
[----:B------:R-:W-:Y:S05]  /*adc0*/  BRA `(.L_x_362) ;  /* 0xfffffff4003c7947 */ /* 0x000fea000383ffff */
.L_x_332:
[----:B0-----:R0:W1:Y:S02]  /*add0*/  SYNCS.PHASECHK.TRANS64.TRYWAIT P0, [R9+URZ], R4 ;  /* 0x00000004090075a7 */ /* 0x001064000800017f */
[----:B-1----:R-:W-:Y:S05]  /*ade0*/  @!P0 NANOSLEEP.SYNCS 0x989680 ;  /* 0x009896800000895d */ /* 0x002fea0003900000 */
[----:B------:R-:W1:Y:S02]  /*adf0*/  @!P0 SYNCS.PHASECHK.TRANS64 P0, [R9+URZ], R4 ;  /* 0x00000004090085a7 */ /* 0x000e64000800007f */
[----:B-1----:R-:W-:Y:S05]  /*ae00*/  @!P0 BRA `(.L_x_332) ;  /* 0xfffffffc00f08947 */ /* 0x002fea000383ffff */
[----:B------:R-:W-:Y:S05]  /*ae10*/  BRA `(.L_x_363) ;  /* 0xfffffff4004c7947 */ /* 0x000fea000383ffff */
.L_x_333:
[----:B0-----:R0:W1:Y:S02]  /*ae20*/  SYNCS.PHASECHK.TRANS64.TRYWAIT P0, [R6+URZ], R5 ;  /* 0x00000005060075a7 */ /* 0x001064000800017f */
[----:B-1----:R-:W-:Y:S05]  /*ae30*/  @!P0 NANOSLEEP.SYNCS 0x989680 ;  /* 0x009896800000895d */ /* 0x002fea0003900000 */
[----:B------:R-:W1:Y:S02]  /*ae40*/  @!P0 SYNCS.PHASECHK.TRANS64 P0, [R6+URZ], R5 ;  /* 0x00000005060085a7 */ /* 0x000e64000800007f */
[----:B-1----:R-:W-:Y:S05]  /*ae50*/  @!P0 BRA `(.L_x_333) ;  /* 0xfffffffc00f08947 */ /* 0x002fea000383ffff */
[----:B------:R-:W-:Y:S05]  /*ae60*/  BRA `(.L_x_364) ;  /* 0xfffffff4005c7947 */ /* 0x000fea000383ffff */
.L_x_334:
[----:B0-----:R0:W1:Y:S02]  /*ae70*/  SYNCS.PHASECHK.TRANS64.TRYWAIT P0, [R9+URZ], R4 ;  /* 0x00000004090075a7 */ /* 0x001064000800017f */
[----:B-1----:R-:W-:Y:S05]  /*ae80*/  @!P0 NANOSLEEP.SYNCS 0x989680 ;  /* 0x009896800000895d */ /* 0x002fea0003900000 */
[----:B------:R-:W1:Y:S02]  /*ae90*/  @!P0 SYNCS.PHASECHK.TRANS64 P0, [R9+URZ], R4 ;  /* 0x00000004090085a7 */ /* 0x000e64000800007f */
[----:B-1----:R-:W-:Y:S05]  /*aea0*/  @!P0 BRA `(.L_x_334) ;  /* 0xfffffffc00f08947 */ /* 0x002fea000383ffff */
[----:B------:R-:W-:Y:S05]  /*aeb0*/  BRA `(.L_x_365) ;  /* 0xfffffff4006c7947 */ /* 0x000fea000383ffff */
.L_x_335:
[----:B0-----:R0:W1:Y:S02]  /*aec0*/  SYNCS.PHASECHK.TRANS64.TRYWAIT P0, [R6+URZ], R5 ;  /* 0x00000005060075a7 */ /* 0x001064000800017f */
[----:B-1----:R-:W-:Y:S05]  /*aed0*/  @!P0 NANOSLEEP.SYNCS 0x989680 ;  /* 0x009896800000895d */ /* 0x002fea0003900000 */
[----:B------:R-:W1:Y:S02]  /*aee0*/  @!P0 SYNCS.PHASECHK.TRANS64 P0, [R6+URZ], R5 ;  /* 0x00000005060085a7 */ /* 0x000e64000800007f */
[----:B-1----:R-:W-:Y:S05]  /*aef0*/  @!P0 BRA `(.L_x_335) ;  /* 0xfffffffc00f08947 */ /* 0x002fea000383ffff */
[----:B------:R-:W-:Y:S05]  /*af00*/  BRA `(.L_x_366) ;  /* 0xfffffff4007c7947 */ /* 0x000fea000383ffff */
.L_x_336:
[----:B0-----:R0:W1:Y:S02]  /*af10*/  SYNCS.PHASECHK.TRANS64.TRYWAIT P0, [R9+URZ], R4 ;  /* 0x00000004090075a7 */ /* 0x001064000800017f */
[----:B-1----:R-:W-:Y:S05]  /*af20*/  @!P0 NANOSLEEP.SYNCS 0x989680 ;  /* 0x009896800000895d */ /* 0x002fea0003900000 */
[----:B------:R-:W1:Y:S02]  /*af30*/  @!P0 SYNCS.PHASECHK.TRANS64 P0, [R9+URZ], R4 ;  /* 0x00000004090085a7 */ /* 0x000e64000800007f */
[----:B-1----:R-:W-:Y:S05]  /*af40*/  @!P0 BRA `(.L_x_336) ;  /* 0xfffffffc00f08947 */ /* 0x002fea000383ffff */
[----:B------:R-:W-:Y:S05]  /*af50*/  BRA `(.L_x_367) ;  /* 0xfffffff4008c7947 */ /* 0x000fea000383ffff */
.L_x_337:
[----:B-1----:R1:W2:Y:S02]  /*af60*/  SYNCS.PHASECHK.TRANS64.TRYWAIT P0, [R6+URZ], R5 ;  /* 0x00000005060075a7 */ /* 0x0022a4000800017f */
[----:B--2---:R-:W-:Y:S05]  /*af70*/  @!P0 NANOSLEEP.SYNCS 0x989680 ;  /* 0x009896800000895d */ /* 0x004fea0003900000 */
[----:B------:R-:W2:Y:S02]  /*af80*/  @!P0 SYNCS.PHASECHK.TRANS64 P0, [R6+URZ], R5 ;  /* 0x00000005060085a7 */ /* 0x000ea4000800007f */
[----:B--2---:R-:W-:Y:S05]  /*af90*/  @!P0 BRA `(.L_x_337) ;  /* 0xfffffffc00f08947 */ /* 0x004fea000383ffff */
[----:B------:R-:W-:Y:S05]  /*afa0*/  BRA `(.L_x_368) ;  /* 0xfffffff400947947 */ /* 0x000fea000383ffff */
.L_x_369:
[----:B------:R-:W-:-:S00]  /*afb0*/  BRA `(.L_x_369) ;  /* 0xfffffffc00fc7947 */ /* 0x000fc0000383ffff */
[----:B------:R-:W-:-:S00]  /*afc0*/  NOP ;  /* 0x0000000000007918 */ /* 0x000fc00000000000 */
        /* <DEDUP_REMOVED lines=11> */
.L_x_370:


//--------------------- .nv.global.init           --------------------------
	.section	.nv.global.init,"aw",@progbits
.nv.global.init:
	.type		$str$22,@object
	.size		$str$22,($str$23 - $str$22)
$str$22:
        /*0000*/ 	.byte	0x6b, 0x5f, 0x74, 0x69, 0x6c, 0x65, 0x5f, 0x63, 0x6f, 0x75, 0x6e, 0x74, 0x20, 0x3e, 0x3d, 0x20
        /*0010*/ 	.byte	0x31, 0x00
	.type		$str$23,@object
	.size		$str$23,(__unnamed_1 - $str$23)
$str$23:
        /*0012*/ 	.byte	0x2f, 0x74, 0x6d, 0x70, 0x2f, 0x63, 0x75, 0x74, 0x6c, 0x61, 0x73, 0x73, 0x5f, 0x73, 0x77, 0x65
        /*0022*/ 	.byte	0x65, 0x70, 0x5f, 0x73, 0x72, 0x63, 0x2f, 0x69, 0x6e, 0x63, 0x6c, 0x75, 0x64, 0x65, 0x2f, 0x63
        /*0032*/ 	.byte	0x75, 0x74, 0x6c, 0x61, 0x73, 0x73, 0x2f, 0x67, 0x65, 0x6d, 0x6d, 0x2f, 0x63, 0x6f, 0x6c, 0x6c
        /*0042*/ 	.byte	0x65, 0x63, 0x74, 0x69, 0x76, 0x65, 0x2f, 0x73, 0x6d, 0x39, 0x30, 0x5f, 0x6d, 0x6d, 0x61, 0x5f
        /*0052*/ 	.byte	0x74, 0x6d, 0x61, 0x5f, 0x67, 0x6d, 0x6d, 0x61, 0x5f, 0x73, 0x73, 0x5f, 0x77, 0x61, 0x72, 0x70
        /*0062*/ 	.byte	0x73, 0x70, 0x65, 0x63, 0x69, 0x61, 0x6c, 0x69, 0x7a, 0x65, 0x64, 0x2e, 0x68, 0x70, 0x70, 0x00
	.type		__unnamed_1,@object
	.size		__unnamed_1,(.L_0 - __unnamed_1)
__unnamed_1:
        /*0072*/ 	.byte	0x76, 0x6f, 0x69, 0x64, 0x20, 0x63, 0x75, 0x74, 0x6c, 0x61, 0x73, 0x73, 0x3a, 0x3a, 0x67, 0x65
        /* <DEDUP_REMOVED lines=172> */
        /*0b42*/ 	.byte	0x6e, 0x74, 0x69, 0x74, 0x79, 0x5d, 0x00
.L_0:


//--------------------- .nv.shared._ZN7cutlass13device_kernelINS_4gemm6kernel13GemmUniversalIN4cute5tupleIJiiiiEEENS1_10collective13CollectiveMmaINS1_34MainloopSm90TmaGmmaWarpSpecializedILi22ENS5_IJNS4_1CILi2EEENSA_ILi1EEESC_EEENS1_32KernelTmaWarpSpecializedPingpongEEENS5_IJNSA_ILi64EEENSA_ILi256EEENSA_ILi32EEEEEEaNS5_IJlSC_lEEEaSK_NS4_8TiledMMAINS4_8MMA_AtomIJNS4_4SM904GMMA27MMA_64x256x32_S32S8S8_SS_TNEEEENS4_6LayoutINS5_IJSC_SC_SC_EEENS5_IJNSA_ILi0EEEST_ST_EEEEENS5_IJNS4_10UnderscoreESW_SW_EEEEENS4_13SM90_TMA_LOADENS4_14ComposedLayoutINS4_7SwizzleILi1ELi4ELi3EEENS4_18smem_ptr_flag_bitsILi8EEENSR_INS5_IJNSA_ILi8EEESI_EEENS5_IJSI_SC_EEEEEEEvNS4_8identityENS4_23SM90_TMA_LOAD_MULTICASTES19_vS1A_EENS_8epilogue10collective6detail29Sm90TmaWarpSpecializedAdapterINS1E_15DefaultEpilogueIaSK_SK_NS1D_6thread17LinearCombinationIaLi1EiiLNS1I_9ScaleType4KindE0ELNS_15FloatRoundStyleE2EaEENS1_15EpilogueDefaultEEEEEvvEEEEvNT_6ParamsE --------------------------
	.section	.nv.shared._ZN7cutlass13device_kernelINS_4gemm6kernel13GemmUniversalIN4cute5tupleIJiiiiEEENS1_10collective13CollectiveMmaINS1_34MainloopSm90TmaGmmaWarpSpecializedILi22ENS5_IJNS4_1CILi2EEENSA_ILi1EEESC_EEENS1_32KernelTmaWarpSpecializedPingpongEEENS5_IJNSA_ILi64EEENSA_ILi256EEENSA_ILi32EEEEEEaNS5_IJlSC_lEEEaSK_NS4_8TiledMMAINS4_8MMA_AtomIJNS4_4SM904GMMA27MMA_64x256x32_S32S8S8_SS_TNEEEENS4_6LayoutINS5_IJSC_SC_SC_EEENS5_IJNSA_ILi0EEEST_ST_EEEEENS5_IJNS4_10UnderscoreESW_SW_EEEEENS4_13SM90_TMA_LOADENS4_14ComposedLayoutINS4_7SwizzleILi1ELi4ELi3EEENS4_18smem_ptr_flag_bitsILi8EEENSR_INS5_IJNSA_ILi8EEESI_EEENS5_IJSI_SC_EEEEEEEvNS4_8identityENS4_23SM90_TMA_LOAD_MULTICASTES19_vS1A_EENS_8epilogue10collective6detail29Sm90TmaWarpSpecializedAdapterINS1E_15DefaultEpilogueIaSK_SK_NS1D_6thread17LinearCombinationIaLi1EiiLNS1I_9ScaleType4KindE0ELNS_15FloatRoundStyleE2EaEENS1_15EpilogueDefaultEEEEEvvEEEEvNT_6ParamsE,"aw",@nobits
	.sectionflags	@""
	.align	16
	.zero		1024


//--------------------- .nv.shared.reserved.0     --------------------------
	.section	.nv.shared.reserved.0,"aw",@nobits
	.weak		__nv_reservedSMEM_offset_0_alias
	.size		__nv_reservedSMEM_offset_0_alias, 0, 0
	.other		__nv_reservedSMEM_offset_0_alias,@"STO_CUDA_RESERVED_SHARED STV_DEFAULT"
__nv_reservedSMEM_offset_0_alias:
	.zero		0


//--------------------- .nv.global                --------------------------
	.section	.nv.global,"aw",@nobits
.nv.global:
	.type		_ZN39_INTERNAL_6350cb13_4_k_cu_f07d4a2f_51274cute1_E,@object
	.size		_ZN39_INTERNAL_6350cb13_4_k_cu_f07d4a2f_51274cute1_E,(_ZN39_INTERNAL_6350cb13_4_k_cu_f07d4a2f_51274cuda3std3__45__cpo6cbeginE - _ZN39_INTERNAL_6350cb13_4_k_cu_f07d4a2f_51274cute1_E)
_ZN39_INTERNAL_6350cb13_4_k_cu_f07d4a2f_51274cute1_E:
	.zero		1
	.type		_ZN39_INTERNAL_6350cb13_4_k_cu_f07d4a2f_51274cuda3std3__45__cpo6cbeginE,@object
	.size		_ZN39_INTERNAL_6350cb13_4_k_cu_f07d4a2f_51274cuda3std3__45__cpo6cbeginE,(_ZN39_INTERNAL_6350cb13_4_k_cu_f07d4a2f_51274cuda3std3__48in_placeE - _ZN39_INTERNAL_6350cb13_4_k_cu_f07d4a2f_51274cuda3std3__45__cpo6cbeginE)
_ZN39_INTERNAL_6350cb13_4_k_cu_f07d4a2f_51274cuda3std3__45__cpo6cbeginE:
	.zero		1
	.type		_ZN39_INTERNAL_6350cb13_4_k_cu_f07d4a2f_51274cuda3std3__48in_placeE,@object
	.size		_ZN39_INTERNAL_6350cb13_4_k_cu_f07d4a2f_51274cuda3std3__48in_placeE,(_ZN39_INTERNAL_6350cb13_4_k_cu_f07d4a2f_51274cuda3std6ranges3__45__cpo9iter_moveE - _ZN39_INTERNAL_6350cb13_4_k_cu_f07d4a2f_51274cuda3std3__48in_placeE)
_ZN39_INTERNAL_6350cb13_4_k_cu_f07d4a2f_51274cuda3std3__48in_placeE:
	.zero		1
	.type		_ZN39_INTERNAL_6350cb13_4_k_cu_f07d4a2f_51274cuda3std6ranges3__45__cpo9iter_moveE,@object
	.size		_ZN39_INTERNAL_6350cb13_4_k_cu_f07d4a2f_51274cuda3std6ranges3__45__cpo9iter_moveE,(_ZN39_INTERNAL_6350cb13_4_k_cu_f07d4a2f_51274cuda3std3__45__cpo5beginE - _ZN39_INTERNAL_6350cb13_4_k_cu_f07d4a2f_51274cuda3std6ranges3__45__cpo9iter_moveE)
_ZN39_INTERNAL_6350cb13_4_k_cu_f07d4a2f_51274cuda3std6ranges3__45__cpo9iter_moveE:
	.zero		1
	.type		_ZN39_INTERNAL_6350cb13_4_k_cu_f07d4a2f_51274cuda3std3__45__cpo5beginE,@object
	.size		_ZN39_INTERNAL_6350cb13_4_k_cu_f07d4a2f_51274cuda3std3__45__cpo5beginE,(_ZN39_INTERNAL_6350cb13_4_k_cu_f07d4a2f_51274cuda3std3__441_GLOBAL__N__6350cb13_4_k_cu_f07d4a2f_51276ignoreE - _ZN39_INTERNAL_6350cb13_4_k_cu_f07d4a2f_51274cuda3std3__45__cpo5beginE)
_ZN39_INTERNAL_6350cb13_4_k_cu_f07d4a2f_51274cuda3std3__45__cpo5beginE:
	.zero		1
	.type		_ZN39_INTERNAL_6350cb13_4_k_cu_f07d4a2f_51274cuda3std3__441_GLOBAL__N__6350cb13_4_k_cu_f07d4a2f_51276ignoreE,@object
	.size		_ZN39_INTERNAL_6350cb13_4_k_cu_f07d4a2f_51274cuda3std3__441_GLOBAL__N__6350cb13_4_k_cu_f07d4a2f_51276ignoreE,(_ZN39_INTERNAL_6350cb13_4_k_cu_f07d4a2f_51274cute7productE - _ZN39_INTERNAL_6350cb13_4_k_cu_f07d4a2f_51274cuda3std3__441_GLOBAL__N__6350cb13_4_k_cu_f07d4a2f_51276ignoreE)
_ZN39_INTERNAL_6350cb13_4_k_cu_f07d4a2f_51274cuda3std3__441_GLOBAL__N__6350cb13_4_k_cu_f07d4a2f_51276ignoreE:
	.zero		1
	.type		_ZN39_INTERNAL_6350cb13_4_k_cu_f07d4a2f_51274cute7productE,@object
	.size		_ZN39_INTERNAL_6350cb13_4_k_cu_f07d4a2f_51274cute7productE,(_ZN39_INTERNAL_6350cb13_4_k_cu_f07d4a2f_51274cuda3std3__45__cpo3endE - _ZN39_INTERNAL_6350cb13_4_k_cu_f07d4a2f_51274cute7productE)
_ZN39_INTERNAL_6350cb13_4_k_cu_f07d4a2f_51274cute7productE:
	.zero		1
	.type		_ZN39_INTERNAL_6350cb13_4_k_cu_f07d4a2f_51274cuda3std3__45__cpo3endE,@object
	.size		_ZN39_INTERNAL_6350cb13_4_k_cu_f07d4a2f_51274cuda3std3__45__cpo3endE,(_ZN39_INTERNAL_6350cb13_4_k_cu_f07d4a2f_51274cuda3std3__419piecewise_constructE - _ZN39_INTERNAL_6350cb13_4_k_cu_f07d4a2f_51274cuda3std3__45__cpo3endE)
_ZN39_INTERNAL_6350cb13_4_k_cu_f07d4a2f_51274cuda3std3__45__cpo3endE:
	.zero		1
	.type		_ZN39_INTERNAL_6350cb13_4_k_cu_f07d4a2f_51274cuda3std3__419piecewise_constructE,@object
	.size		_ZN39_INTERNAL_6350cb13_4_k_cu_f07d4a2f_51274cuda3std3__419piecewise_constructE,(_ZN39_INTERNAL_6350cb13_4_k_cu_f07d4a2f_51274cuda3std3__45__cpo4cendE - _ZN39_INTERNAL_6350cb13_4_k_cu_f07d4a2f_51274cuda3std3__419piecewise_constructE)
_ZN39_INTERNAL_6350cb13_4_k_cu_f07d4a2f_51274cuda3std3__419piecewise_constructE:
	.zero		1
	.type		_ZN39_INTERNAL_6350cb13_4_k_cu_f07d4a2f_51274cuda3std3__45__cpo4cendE,@object
	.size		_ZN39_INTERNAL_6350cb13_4_k_cu_f07d4a2f_51274cuda3std3__45__cpo4cendE,(_ZN39_INTERNAL_6350cb13_4_k_cu_f07d4a2f_51274cuda3std6ranges3__45__cpo4swapE - _ZN39_INTERNAL_6350cb13_4_k_cu_f07d4a2f_51274cuda3std3__45__cpo4cendE)
_ZN39_INTERNAL_6350cb13_4_k_cu_f07d4a2f_51274cuda3std3__45__cpo4cendE:
	.zero		1
	.type		_ZN39_INTERNAL_6350cb13_4_k_cu_f07d4a2f_51274cuda3std6ranges3__45__cpo4swapE,@object
	.size		_ZN39_INTERNAL_6350cb13_4_k_cu_f07d4a2f_51274cuda3std6ranges3__45__cpo4swapE,(.L_8 - _ZN39_INTERNAL_6350cb13_4_k_cu_f07d4a2f_51274cuda3std6ranges3__45__cpo4swapE)
_ZN39_INTERNAL_6350cb13_4_k_cu_f07d4a2f_51274cuda3std6ranges3__45__cpo4swapE:
	.zero		1
.L_8:


//--------------------- .nv.constant0._ZN7cutlass13device_kernelINS_4gemm6kernel13GemmUniversalIN4cute5tupleIJiiiiEEENS1_10collective13CollectiveMmaINS1_34MainloopSm90TmaGmmaWarpSpecializedILi22ENS5_IJNS4_1CILi2EEENSA_ILi1EEESC_EEENS1_32KernelTmaWarpSpecializedPingpongEEENS5_IJNSA_ILi64EEENSA_ILi256EEENSA_ILi32EEEEEEaNS5_IJlSC_lEEEaSK_NS4_8TiledMMAINS4_8MMA_AtomIJNS4_4SM904GMMA27MMA_64x256x32_S32S8S8_SS_TNEEEENS4_6LayoutINS5_IJSC_SC_SC_EEENS5_IJNSA_ILi0EEEST_ST_EEEEENS5_IJNS4_10UnderscoreESW_SW_EEEEENS4_13SM90_TMA_LOADENS4_14ComposedLayoutINS4_7SwizzleILi1ELi4ELi3EEENS4_18smem_ptr_flag_bitsILi8EEENSR_INS5_IJNSA_ILi8EEESI_EEENS5_IJSI_SC_EEEEEEEvNS4_8identityENS4_23SM90_TMA_LOAD_MULTICASTES19_vS1A_EENS_8epilogue10collective6detail29Sm90TmaWarpSpecializedAdapterINS1E_15DefaultEpilogueIaSK_SK_NS1D_6thread17LinearCombinationIaLi1EiiLNS1I_9ScaleType4KindE0ELNS_15FloatRoundStyleE2EaEENS1_15EpilogueDefaultEEEEEvvEEEEvNT_6ParamsE --------------------------
	.section	.nv.constant0._ZN7cutlass13device_kernelINS_4gemm6kernel13GemmUniversalIN4cute5tupleIJiiiiEEENS1_10collective13CollectiveMmaINS1_34MainloopSm90TmaGmmaWarpSpecializedILi22ENS5_IJNS4_1CILi2EEENSA_ILi1EEESC_EEENS1_32KernelTmaWarpSpecializedPingpongEEENS5_IJNSA_ILi64EEENSA_ILi256EEENSA_ILi32EEEEEEaNS5_IJlSC_lEEEaSK_NS4_8TiledMMAINS4_8MMA_AtomIJNS4_4SM904GMMA27MMA_64x256x32_S32S8S8_SS_TNEEEENS4_6LayoutINS5_IJSC_SC_SC_EEENS5_IJNSA_ILi0EEEST_ST_EEEEENS5_IJNS4_10UnderscoreESW_SW_EEEEENS4_13SM90_TMA_LOADENS4_14ComposedLayoutINS4_7SwizzleILi1ELi4ELi3EEENS4_18smem_ptr_flag_bitsILi8EEENSR_INS5_IJNSA_ILi8EEESI_EEENS5_IJSI_SC_EEEEEEEvNS4_8identityENS4_23SM90_TMA_LOAD_MULTICASTES19_vS1A_EENS_8epilogue10collective6detail29Sm90TmaWarpSpecializedAdapterINS1E_15DefaultEpilogueIaSK_SK_NS1D_6thread17LinearCombinationIaLi1EiiLNS1I_9ScaleType4KindE0ELNS_15FloatRoundStyleE2EaEENS1_15EpilogueDefaultEEEEEvvEEEEvNT_6ParamsE,"a",@progbits
	.sectionflags	@""
	.align	4
.nv.constant0._ZN7cutlass13device_kernelINS_4gemm6kernel13GemmUniversalIN4cute5tupleIJiiiiEEENS1_10collective13CollectiveMmaINS1_34MainloopSm90TmaGmmaWarpSpecializedILi22ENS5_IJNS4_1CILi2EEENSA_ILi1EEESC_EEENS1_32KernelTmaWarpSpecializedPingpongEEENS5_IJNSA_ILi64EEENSA_ILi256EEENSA_ILi32EEEEEEaNS5_IJlSC_lEEEaSK_NS4_8TiledMMAINS4_8MMA_AtomIJNS4_4SM904GMMA27MMA_64x256x32_S32S8S8_SS_TNEEEENS4_6LayoutINS5_IJSC_SC_SC_EEENS5_IJNSA_ILi0EEEST_ST_EEEEENS5_IJNS4_10UnderscoreESW_SW_EEEEENS4_13SM90_TMA_LOADENS4_14ComposedLayoutINS4_7SwizzleILi1ELi4ELi3EEENS4_18smem_ptr_flag_bitsILi8EEENSR_INS5_IJNSA_ILi8EEESI_EEENS5_IJSI_SC_EEEEEEEvNS4_8identityENS4_23SM90_TMA_LOAD_MULTICASTES19_vS1A_EENS_8epilogue10collective6detail29Sm90TmaWarpSpecializedAdapterINS1E_15DefaultEpilogueIaSK_SK_NS1D_6thread17LinearCombinationIaLi1EiiLNS1I_9ScaleType4KindE0ELNS_15FloatRoundStyleE2EaEENS1_15EpilogueDefaultEEEEEvvEEEEvNT_6ParamsE:
	.zero		1664


//--------------------- SYMBOLS --------------------------

	.type		.nv.reservedSmem.offset0,@object
	.size		.nv.reservedSmem.offset0,0x4
	.type		__assertfail,@function
